	.target	sm_90a

	.elftype	@"ET_EXEC"


//--------------------- .note.nv.tkinfo           --------------------------
	.section	.note.nv.tkinfo,"",@"SHT_NOTE"
	.sectionflags	@"SHF_NOTE_NV_TKINFO"
	.tkinfo
        /*0018*/ 	.word	0x00000002
        /*0030*/ 	.string	""
        /*0030*/ 	.string	"ptxas"
        /*0030*/ 	.string	"Cuda compilation tools, release 13.0, V13.0.88"
        /*0030*/ 	.string	"Build cuda_13.0.r13.0/compiler.36424714_0"
        /*0030*/ 	.string	"-arch sm_90a -m 64 "



//--------------------- .note.nv.cuinfo           --------------------------
	.section	.note.nv.cuinfo,"",@"SHT_NOTE"
	.sectionflags	@"SHF_NOTE_NV_CUINFO"
        /*0018*/ 	.short	0x0002
        /*001a*/ 	.short	0x005a
        /*001c*/ 	.short	0x0082
	.zero		2


//--------------------- .nv.info                  --------------------------
	.section	.nv.info,"",@"SHT_CUDA_INFO"
	.align	4


	//----- nvinfo : EIATTR_REGCOUNT
	.align		4
        /*0000*/ 	.byte	0x04, 0x2f
        /*0002*/ 	.short	(.L_15 - .L_14)
	.align		4
.L_14:
        /*0004*/ 	.word	index@(_ZN7cutlass13device_kernelINS_4gemm6kernel13GemmUniversalIN4cute5tupleIJiiiiEEENS1_10collective13CollectiveMmaINS1_34MainloopSm90TmaGmmaWarpSpecializedILi4ENS5_IJNS4_1CILi1EEENSA_ILi4EEESB_EEENS1_35KernelTmaWarpSpecializedCooperativeEEENS5_IJNSA_ILi128EEENSA_ILi64EEESH_EEENS_10tfloat32_tENS5_IJlSB_lEEESJ_SK_NS4_8TiledMMAINS4_8MMA_AtomIJNS4_4SM904GMMA29MMA_64x64x8_F32TF32TF32_SS_TNILNSO_7ScaleInE1ELSQ_1EEEEEENS4_6LayoutINS5_IJNSA_ILi2EEESB_SB_EEENS5_IJSB_NSA_ILi0EEESW_EEEEENS5_IJNS4_10UnderscoreESZ_SZ_EEEEENS4_23SM90_TMA_LOAD_MULTICASTENS4_14ComposedLayoutINS4_7SwizzleILi3ELi4ELi3EEENS4_18smem_ptr_flag_bitsILi32EEENST_INS5_IJNSA_ILi8EEENSA_ILi32EEEEEENS5_IJS19_SB_EEEEEEEvNS4_8identityENS4_13SM90_TMA_LOADES1D_vS1E_EENS_8epilogue10collective6detail29Sm90TmaWarpSpecializedAdapterINS1I_15DefaultEpilogueISJ_SK_SK_NS1H_6thread17LinearCombinationISJ_Li1EffLNS1M_9ScaleType4KindE0ELNS_15FloatRoundStyleE2ESJ_EENS1_15EpilogueDefaultEEEEEvvEEEEvNT_6ParamsE)
        /*0008*/ 	.word	0x000000a8


	//----- nvinfo : EIATTR_FRAME_SIZE
	.align		4
.L_15:
        /*000c*/ 	.byte	0x04, 0x11
        /*000e*/ 	.short	(.L_17 - .L_16)
	.align		4
.L_16:
        /*0010*/ 	.word	index@(_ZN7cutlass13device_kernelINS_4gemm6kernel13GemmUniversalIN4cute5tupleIJiiiiEEENS1_10collective13CollectiveMmaINS1_34MainloopSm90TmaGmmaWarpSpecializedILi4ENS5_IJNS4_1CILi1EEENSA_ILi4EEESB_EEENS1_35KernelTmaWarpSpecializedCooperativeEEENS5_IJNSA_ILi128EEENSA_ILi64EEESH_EEENS_10tfloat32_tENS5_IJlSB_lEEESJ_SK_NS4_8TiledMMAINS4_8MMA_AtomIJNS4_4SM904GMMA29MMA_64x64x8_F32TF32TF32_SS_TNILNSO_7ScaleInE1ELSQ_1EEEEEENS4_6LayoutINS5_IJNSA_ILi2EEESB_SB_EEENS5_IJSB_NSA_ILi0EEESW_EEEEENS5_IJNS4_10UnderscoreESZ_SZ_EEEEENS4_23SM90_TMA_LOAD_MULTICASTENS4_14ComposedLayoutINS4_7SwizzleILi3ELi4ELi3EEENS4_18smem_ptr_flag_bitsILi32EEENST_INS5_IJNSA_ILi8EEENSA_ILi32EEEEEENS5_IJS19_SB_EEEEEEEvNS4_8identityENS4_13SM90_TMA_LOADES1D_vS1E_EENS_8epilogue10collective6detail29Sm90TmaWarpSpecializedAdapterINS1I_15DefaultEpilogueISJ_SK_SK_NS1H_6thread17LinearCombinationISJ_Li1EffLNS1M_9ScaleType4KindE0ELNS_15FloatRoundStyleE2ESJ_EENS1_15EpilogueDefaultEEEEEvvEEEEvNT_6ParamsE)
        /*0014*/ 	.word	0x00000000


	//----- nvinfo : EIATTR_MIN_STACK_SIZE
	.align		4
.L_17:
        /*0018*/ 	.byte	0x04, 0x12
        /*001a*/ 	.short	(.L_19 - .L_18)
	.align		4
.L_18:
        /*001c*/ 	.word	index@(_ZN7cutlass13device_kernelINS_4gemm6kernel13GemmUniversalIN4cute5tupleIJiiiiEEENS1_10collective13CollectiveMmaINS1_34MainloopSm90TmaGmmaWarpSpecializedILi4ENS5_IJNS4_1CILi1EEENSA_ILi4EEESB_EEENS1_35KernelTmaWarpSpecializedCooperativeEEENS5_IJNSA_ILi128EEENSA_ILi64EEESH_EEENS_10tfloat32_tENS5_IJlSB_lEEESJ_SK_NS4_8TiledMMAINS4_8MMA_AtomIJNS4_4SM904GMMA29MMA_64x64x8_F32TF32TF32_SS_TNILNSO_7ScaleInE1ELSQ_1EEEEEENS4_6LayoutINS5_IJNSA_ILi2EEESB_SB_EEENS5_IJSB_NSA_ILi0EEESW_EEEEENS5_IJNS4_10UnderscoreESZ_SZ_EEEEENS4_23SM90_TMA_LOAD_MULTICASTENS4_14ComposedLayoutINS4_7SwizzleILi3ELi4ELi3EEENS4_18smem_ptr_flag_bitsILi32EEENST_INS5_IJNSA_ILi8EEENSA_ILi32EEEEEENS5_IJS19_SB_EEEEEEEvNS4_8identityENS4_13SM90_TMA_LOADES1D_vS1E_EENS_8epilogue10collective6detail29Sm90TmaWarpSpecializedAdapterINS1I_15DefaultEpilogueISJ_SK_SK_NS1H_6thread17LinearCombinationISJ_Li1EffLNS1M_9ScaleType4KindE0ELNS_15FloatRoundStyleE2ESJ_EENS1_15EpilogueDefaultEEEEEvvEEEEvNT_6ParamsE)
        /*0020*/ 	.word	0x00000000
.L_19:


//--------------------- .nv.compat                --------------------------
	.section	.nv.compat,"",@"SHT_CUDA_COMPAT_INFO"
	.align	4
        /*0000*/ 	.byte	0x02, 0x09, 0x01, 0x00, 0x02, 0x02, 0x04, 0x00, 0x02, 0x05, 0x05, 0x00, 0x03, 0x07, 0x01, 0x01
        /*0010*/ 	.byte	0x02, 0x03, 0x01, 0x00, 0x02, 0x06, 0x01, 0x00, 0x04, 0x0b, 0x08, 0x00, 0x00, 0x00, 0x00, 0x00
        /*0020*/ 	.byte	0x00, 0x00, 0x00, 0x00


//--------------------- .nv.info._ZN7cutlass13device_kernelINS_4gemm6kernel13GemmUniversalIN4cute5tupleIJiiiiEEENS1_10collective13CollectiveMmaINS1_34MainloopSm90TmaGmmaWarpSpecializedILi4ENS5_IJNS4_1CILi1EEENSA_ILi4EEESB_EEENS1_35KernelTmaWarpSpecializedCooperativeEEENS5_IJNSA_ILi128EEENSA_ILi64EEESH_EEENS_10tfloat32_tENS5_IJlSB_lEEESJ_SK_NS4_8TiledMMAINS4_8MMA_AtomIJNS4_4SM904GMMA29MMA_64x64x8_F32TF32TF32_SS_TNILNSO_7ScaleInE1ELSQ_1EEEEEENS4_6LayoutINS5_IJNSA_ILi2EEESB_SB_EEENS5_IJSB_NSA_ILi0EEESW_EEEEENS5_IJNS4_10UnderscoreESZ_SZ_EEEEENS4_23SM90_TMA_LOAD_MULTICASTENS4_14ComposedLayoutINS4_7SwizzleILi3ELi4ELi3EEENS4_18smem_ptr_flag_bitsILi32EEENST_INS5_IJNSA_ILi8EEENSA_ILi32EEEEEENS5_IJS19_SB_EEEEEEEvNS4_8identityENS4_13SM90_TMA_LOADES1D_vS1E_EENS_8epilogue10collective6detail29Sm90TmaWarpSpecializedAdapterINS1I_15DefaultEpilogueISJ_SK_SK_NS1H_6thread17LinearCombinationISJ_Li1EffLNS1M_9ScaleType4KindE0ELNS_15FloatRoundStyleE2ESJ_EENS1_15EpilogueDefaultEEEEEvvEEEEvNT_6ParamsE --------------------------
	.section	.nv.info._ZN7cutlass13device_kernelINS_4gemm6kernel13GemmUniversalIN4cute5tupleIJiiiiEEENS1_10collective13CollectiveMmaINS1_34MainloopSm90TmaGmmaWarpSpecializedILi4ENS5_IJNS4_1CILi1EEENSA_ILi4EEESB_EEENS1_35KernelTmaWarpSpecializedCooperativeEEENS5_IJNSA_ILi128EEENSA_ILi64EEESH_EEENS_10tfloat32_tENS5_IJlSB_lEEESJ_SK_NS4_8TiledMMAINS4_8MMA_AtomIJNS4_4SM904GMMA29MMA_64x64x8_F32TF32TF32_SS_TNILNSO_7ScaleInE1ELSQ_1EEEEEENS4_6LayoutINS5_IJNSA_ILi2EEESB_SB_EEENS5_IJSB_NSA_ILi0EEESW_EEEEENS5_IJNS4_10UnderscoreESZ_SZ_EEEEENS4_23SM90_TMA_LOAD_MULTICASTENS4_14ComposedLayoutINS4_7SwizzleILi3ELi4ELi3EEENS4_18smem_ptr_flag_bitsILi32EEENST_INS5_IJNSA_ILi8EEENSA_ILi32EEEEEENS5_IJS19_SB_EEEEEEEvNS4_8identityENS4_13SM90_TMA_LOADES1D_vS1E_EENS_8epilogue10collective6detail29Sm90TmaWarpSpecializedAdapterINS1I_15DefaultEpilogueISJ_SK_SK_NS1H_6thread17LinearCombinationISJ_Li1EffLNS1M_9ScaleType4KindE0ELNS_15FloatRoundStyleE2ESJ_EENS1_15EpilogueDefaultEEEEEvvEEEEvNT_6ParamsE,"",@"SHT_CUDA_INFO"
	.sectionflags	@""
	.align	4


	//----- nvinfo : EIATTR_CUDA_API_VERSION
	.align		4
        /*0000*/ 	.byte	0x04, 0x37
        /*0002*/ 	.short	(.L_21 - .L_20)
.L_20:
        /*0004*/ 	.word	0x00000082


	//----- nvinfo : EIATTR_KPARAM_INFO
	.align		4
.L_21:
        /*0008*/ 	.byte	0x04, 0x17
        /*000a*/ 	.short	(.L_23 - .L_22)
.L_22:
        /*000c*/ 	.word	0x00000000
        /*0010*/ 	.short	0x0000
        /*0012*/ 	.short	0x0070
        /*0014*/ 	.byte	0x00, 0xf0, 0x01, 0x10


	//----- nvinfo : EIATTR_SPARSE_MMA_MASK
	.align		4
.L_23:
        /*0018*/ 	.byte	0x03, 0x50
        /*001a*/ 	.short	0x0000


	//----- nvinfo : EIATTR_MAXREG_COUNT
	.align		4
        /*001c*/ 	.byte	0x03, 0x1b
        /*001e*/ 	.short	0x00a8


	//----- nvinfo : EIATTR_NUM_BARRIERS
	.align		4
        /*0020*/ 	.byte	0x02, 0x4c
        /*0022*/ 	.byte	0x01
	.zero		1


	//----- nvinfo : EIATTR_EXTERNS
	.align		4
        /*0024*/ 	.byte	0x04, 0x0f
        /*0026*/ 	.short	(.L_25 - .L_24)


	//   ....[0]....
	.align		4
.L_24:
        /*0028*/ 	.word	index@(__assertfail)


	//----- nvinfo : EIATTR_MERCURY_ISA_VERSION
	.align		4
.L_25:
        /*002c*/ 	.byte	0x03, 0x5f
        /*002e*/ 	.short	0x0101


	//----- nvinfo : EIATTR_INT_WARP_WIDE_INSTR_OFFSETS
	.align		4
        /*0030*/ 	.byte	0x04, 0x31
        /*0032*/ 	.short	(.L_27 - .L_26)


	//   ....[0]....
.L_26:
        /*0034*/ 	.word	0x00000430


	//   ....[1]....
        /*0038*/ 	.word	0x00000450


	//   ....[2]....
        /*003c*/ 	.word	0x00000620


	//   ....[3]....
        /*0040*/ 	.word	0x00002210


	//----- nvinfo : EIATTR_COOP_GROUP_MASK_REGIDS
	.align		4
.L_27:
        /*0044*/ 	.byte	0x04, 0x29
        /*0046*/ 	.short	(.L_29 - .L_28)


	//   ....[0]....
.L_28:
        /*0048*/ 	.word	0xffffffff


	//   ....[1]....
        /*004c*/ 	.word	0xffffffff


	//   ....[2]....
        /*0050*/ 	.word	0xffffffff


	//   ....[3]....
        /*0054*/ 	.word	0xffffffff


	//   ....[4]....
        /*0058*/ 	.word	0xffffffff


	//   ....[5]....
        /*005c*/ 	.word	0xffffffff


	//----- nvinfo : EIATTR_COOP_GROUP_INSTR_OFFSETS
	.align		4
.L_29:
        /*0060*/ 	.byte	0x04, 0x28
        /*0062*/ 	.short	(.L_31 - .L_30)


	//   ....[0]....
.L_30:
        /*0064*/ 	.word	0x00000060


	//   ....[1]....
        /*0068*/ 	.word	0x00000070


	//   ....[2]....
        /*006c*/ 	.word	0x00000130


	//   ....[3]....
        /*0070*/ 	.word	0x000002d0


	//   ....[4]....
        /*0074*/ 	.word	0x00000790


	//   ....[5]....
        /*0078*/ 	.word	0x00001410


	//----- nvinfo : EIATTR_REG_RECONFIG
	.align		4
.L_31:
        /*007c*/ 	.byte	0x01, 0x54
	.zero		2


	//----- nvinfo : EIATTR_SYSCALL_OFFSETS
	.align		4
        /*0080*/ 	.byte	0x04, 0x46
        /*0082*/ 	.short	(.L_33 - .L_32)


	//   ....[0]....
.L_32:
        /*0084*/ 	.word	0x00001600


	//----- nvinfo : EIATTR_MBARRIER_INSTR_OFFSETS
	.align		4
.L_33:
        /*0088*/ 	.byte	0x04, 0x39
        /*008a*/ 	.short	(.L_35 - .L_34)


	//   ....[0]....
.L_34:
        /*008c*/ 	.word	0x00000230
        /*0090*/ 	.word	0x000000ff
        /*0094*/ 	.word	0x00000000
        /*0098*/ 	.short	0x0100
        /*009a*/ 	.byte	0x08
	.zero		1


	//   ....[1]....
        /*009c*/ 	.word	0x00000240
        /*00a0*/ 	.word	0x000000ff
        /*00a4*/ 	.word	0x00000020
        /*00a8*/ 	.short	0x0100
        /*00aa*/ 	.byte	0x08
	.zero		1


	//   ....[2]....
        /*00ac*/ 	.word	0x00000250
        /*00b0*/ 	.word	0x000000ff
        /*00b4*/ 	.word	0x00000008
        /*00b8*/ 	.short	0x0100
        /*00ba*/ 	.byte	0x08
	.zero		1


	//   ....[3]....
        /*00bc*/ 	.word	0x00000260
        /*00c0*/ 	.word	0x000000ff
        /*00c4*/ 	.word	0x00000028
        /*00c8*/ 	.short	0x0100
        /*00ca*/ 	.byte	0x08
	.zero		1


	//   ....[4]....
        /*00cc*/ 	.word	0x00000270
        /*00d0*/ 	.word	0x000000ff
        /*00d4*/ 	.word	0x00000010
        /*00d8*/ 	.short	0x0100
        /*00da*/ 	.byte	0x08
	.zero		1


	//   ....[5]....
        /*00dc*/ 	.word	0x00000280
        /*00e0*/ 	.word	0x000000ff
        /*00e4*/ 	.word	0x00000030
        /*00e8*/ 	.short	0x0100
        /*00ea*/ 	.byte	0x08
	.zero		1


	//   ....[6]....
        /*00ec*/ 	.word	0x00000290
        /*00f0*/ 	.word	0x000000ff
        /*00f4*/ 	.word	0x00000018
        /*00f8*/ 	.short	0x0100
        /*00fa*/ 	.byte	0x08
	.zero		1


	//   ....[7]....
        /*00fc*/ 	.word	0x000002a0
        /*0100*/ 	.word	0x000000ff
        /*0104*/ 	.word	0x00000038
        /*0108*/ 	.short	0x0100
        /*010a*/ 	.byte	0x08
	.zero		1


	//   ....[8]....
        /*010c*/ 	.word	0x000006c0
        /*0110*/ 	.word	0x000000ff
        /*0114*/ 	.word	0x00000050
        /*0118*/ 	.short	0x0100
        /*011a*/ 	.byte	0x06
	.zero		1


	//   ....[9]....
        /*011c*/ 	.word	0x00000740
        /*0120*/ 	.word	0x000000ff
        /*0124*/ 	.word	0x00000058
        /*0128*/ 	.short	0x0100
        /*012a*/ 	.byte	0x06
	.zero		1


	//   ....[10]....
        /*012c*/ 	.word	0x000016c0
        /*0130*/ 	.word	0x00000003
        /*0134*/ 	.word	0x00000000
        /*0138*/ 	.short	0x010a
        /*013a*/ 	.byte	0x3f
	.zero		1


	//   ....[11]....
        /*013c*/ 	.word	0x00001720
        /*0140*/ 	.word	0x00000003
        /*0144*/ 	.word	0x00000000
        /*0148*/ 	.short	0x010a
        /*014a*/ 	.byte	0x3f
	.zero		1


	//   ....[12]....
        /*014c*/ 	.word	0x00001c60
        /*0150*/ 	.word	0x00000005
        /*0154*/ 	.word	0x00000000
        /*0158*/ 	.short	0x010a
        /*015a*/ 	.byte	0x3f
	.zero		1


	//   ....[13]....
        /*015c*/ 	.word	0x00001ca0
        /*0160*/ 	.word	0x00000005
        /*0164*/ 	.word	0x00000000
        /*0168*/ 	.short	0x010a
        /*016a*/ 	.byte	0x3f
	.zero		1


	//   ....[14]....
        /*016c*/ 	.word	0x000020c0
        /*0170*/ 	.word	0x00000004
        /*0174*/ 	.word	0x00000000
        /*0178*/ 	.short	0x0101
        /*017a*/ 	.byte	0x3f
	.zero		1


	//   ....[15]....
        /*017c*/ 	.word	0x00002280
        /*0180*/ 	.word	0x00000000
        /*0184*/ 	.word	0x00000000
        /*0188*/ 	.short	0x0101
        /*018a*/ 	.byte	0x3f
	.zero		1


	//   ....[16]....
        /*018c*/ 	.word	0x00005500
        /*0190*/ 	.word	0x00000014
        /*0194*/ 	.word	0x00000020
        /*0198*/ 	.short	0x010a
        /*019a*/ 	.byte	0x3f
	.zero		1


	//   ....[17]....
        /*019c*/ 	.word	0x00005980
        /*01a0*/ 	.word	0x00000006
        /*01a4*/ 	.word	0x00000058
        /*01a8*/ 	.short	0x0101
        /*01aa*/ 	.byte	0x3f
	.zero		1


	//   ....[18]....
        /*01ac*/ 	.word	0x000060a0
        /*01b0*/ 	.word	0x00000007
        /*01b4*/ 	.word	0x00000000
        /*01b8*/ 	.short	0x010a
        /*01ba*/ 	.byte	0x3f
	.zero		1


	//   ....[19]....
        /*01bc*/ 	.word	0x00006120
        /*01c0*/ 	.word	0x00000006
        /*01c4*/ 	.word	0x00000000
        /*01c8*/ 	.short	0x010a
        /*01ca*/ 	.byte	0x3f
	.zero		1


	//   ....[20]....
        /*01cc*/ 	.word	0x000061b0
        /*01d0*/ 	.word	0x00000007
        /*01d4*/ 	.word	0x00000000
        /*01d8*/ 	.short	0x010a
        /*01da*/ 	.byte	0x3f
	.zero		1


	//   ....[21]....
        /*01dc*/ 	.word	0x00006240
        /*01e0*/ 	.word	0x00000005
        /*01e4*/ 	.word	0x00000000
        /*01e8*/ 	.short	0x010a
        /*01ea*/ 	.byte	0x3f
	.zero		1


	//   ....[22]....
        /*01ec*/ 	.word	0x000062a0
        /*01f0*/ 	.word	0x00000003
        /*01f4*/ 	.word	0x00000000
        /*01f8*/ 	.short	0x010a
        /*01fa*/ 	.byte	0x3f
	.zero		1


	//   ....[23]....
        /*01fc*/ 	.word	0x000062f0
        /*0200*/ 	.word	0x00000005
        /*0204*/ 	.word	0x00000000
        /*0208*/ 	.short	0x010a
        /*020a*/ 	.byte	0x3f
	.zero		1


	//   ....[24]....
        /*020c*/ 	.word	0x000063c0
        /*0210*/ 	.word	0x00000014
        /*0214*/ 	.word	0x00000020
        /*0218*/ 	.short	0x010a
        /*021a*/ 	.byte	0x3f
	.zero		1


	//   ....[25]....
        /*021c*/ 	.word	0x00006490
        /*0220*/ 	.word	0x00000007
        /*0224*/ 	.word	0x00000000
        /*0228*/ 	.short	0x010a
        /*022a*/ 	.byte	0x3f
	.zero		1


	//   ....[26]....
        /*022c*/ 	.word	0x000064e0
        /*0230*/ 	.word	0x00000006
        /*0234*/ 	.word	0x00000000
        /*0238*/ 	.short	0x010a
        /*023a*/ 	.byte	0x3f
	.zero		1


	//   ....[27]....
        /*023c*/ 	.word	0x00006530
        /*0240*/ 	.word	0x00000007
        /*0244*/ 	.word	0x00000000
        /*0248*/ 	.short	0x010a
        /*024a*/ 	.byte	0x3f
	.zero		1


	//----- nvinfo : EIATTR_NUM_MBARRIERS
	.align		4
.L_35:
        /*024c*/ 	.byte	0x03, 0x38
        /*024e*/ 	.short	0x000a


	//----- nvinfo : EIATTR_EXIT_INSTR_OFFSETS
	.align		4
        /*0250*/ 	.byte	0x04, 0x1c
        /*0252*/ 	.short	(.L_37 - .L_36)


	//   ....[0]....
.L_36:
        /*0254*/ 	.word	0x00000960


	//   ....[1]....
        /*0258*/ 	.word	0x00001170


	//   ....[2]....
        /*025c*/ 	.word	0x00004c90


	//   ....[3]....
        /*0260*/ 	.word	0x000051f0


	//   ....[4]....
        /*0264*/ 	.word	0x00006290


	//----- nvinfo : EIATTR_MAX_THREADS
	.align		4
.L_37:
        /*0268*/ 	.byte	0x04, 0x05
        /*026a*/ 	.short	(.L_39 - .L_38)
.L_38:
        /*026c*/ 	.word	0x00000180
        /*0270*/ 	.word	0x00000001
        /*0274*/ 	.word	0x00000001


	//----- nvinfo : EIATTR_CRS_STACK_SIZE
	.align		4
.L_39:
        /*0278*/ 	.byte	0x04, 0x1e
        /*027a*/ 	.short	(.L_41 - .L_40)
.L_40:
        /*027c*/ 	.word	0x00000000


	//----- nvinfo : EIATTR_CBANK_PARAM_SIZE
	.align		4
.L_41:
        /*0280*/ 	.byte	0x03, 0x19
        /*0282*/ 	.short	0x0470


	//----- nvinfo : EIATTR_PARAM_CBANK
	.align		4
        /*0284*/ 	.byte	0x04, 0x0a
        /*0286*/ 	.short	(.L_43 - .L_42)
	.align		4
.L_42:
        /*0288*/ 	.word	index@(.nv.constant0._ZN7cutlass13device_kernelINS_4gemm6kernel13GemmUniversalIN4cute5tupleIJiiiiEEENS1_10collective13CollectiveMmaINS1_34MainloopSm90TmaGmmaWarpSpecializedILi4ENS5_IJNS4_1CILi1EEENSA_ILi4EEESB_EEENS1_35KernelTmaWarpSpecializedCooperativeEEENS5_IJNSA_ILi128EEENSA_ILi64EEESH_EEENS_10tfloat32_tENS5_IJlSB_lEEESJ_SK_NS4_8TiledMMAINS4_8MMA_AtomIJNS4_4SM904GMMA29MMA_64x64x8_F32TF32TF32_SS_TNILNSO_7ScaleInE1ELSQ_1EEEEEENS4_6LayoutINS5_IJNSA_ILi2EEESB_SB_EEENS5_IJSB_NSA_ILi0EEESW_EEEEENS5_IJNS4_10UnderscoreESZ_SZ_EEEEENS4_23SM90_TMA_LOAD_MULTICASTENS4_14ComposedLayoutINS4_7SwizzleILi3ELi4ELi3EEENS4_18smem_ptr_flag_bitsILi32EEENST_INS5_IJNSA_ILi8EEENSA_ILi32EEEEEENS5_IJS19_SB_EEEEEEEvNS4_8identityENS4_13SM90_TMA_LOADES1D_vS1E_EENS_8epilogue10collective6detail29Sm90TmaWarpSpecializedAdapterINS1I_15DefaultEpilogueISJ_SK_SK_NS1H_6thread17LinearCombinationISJ_Li1EffLNS1M_9ScaleType4KindE0ELNS_15FloatRoundStyleE2ESJ_EENS1_15EpilogueDefaultEEEEEvvEEEEvNT_6ParamsE)
        /*028c*/ 	.short	0x0210
        /*028e*/ 	.short	0x0470


	//----- nvinfo : EIATTR_SW_WAR
	.align		4
.L_43:
        /*0290*/ 	.byte	0x04, 0x36
        /*0292*/ 	.short	(.L_45 - .L_44)
.L_44:
        /*0294*/ 	.word	0x00000008
.L_45:


//--------------------- .nv.callgraph             --------------------------
	.section	.nv.callgraph,"",@"SHT_CUDA_CALLGRAPH"
	.align	4
	.sectionentsize	8
	.align		4
        /*0000*/ 	.word	0x00000000
	.align		4
        /*0004*/ 	.word	0xffffffff
	.align		4
        /*0008*/ 	.word	index@(_ZN7cutlass13device_kernelINS_4gemm6kernel13GemmUniversalIN4cute5tupleIJiiiiEEENS1_10collective13CollectiveMmaINS1_34MainloopSm90TmaGmmaWarpSpecializedILi4ENS5_IJNS4_1CILi1EEENSA_ILi4EEESB_EEENS1_35KernelTmaWarpSpecializedCooperativeEEENS5_IJNSA_ILi128EEENSA_ILi64EEESH_EEENS_10tfloat32_tENS5_IJlSB_lEEESJ_SK_NS4_8TiledMMAINS4_8MMA_AtomIJNS4_4SM904GMMA29MMA_64x64x8_F32TF32TF32_SS_TNILNSO_7ScaleInE1ELSQ_1EEEEEENS4_6LayoutINS5_IJNSA_ILi2EEESB_SB_EEENS5_IJSB_NSA_ILi0EEESW_EEEEENS5_IJNS4_10UnderscoreESZ_SZ_EEEEENS4_23SM90_TMA_LOAD_MULTICASTENS4_14ComposedLayoutINS4_7SwizzleILi3ELi4ELi3EEENS4_18smem_ptr_flag_bitsILi32EEENST_INS5_IJNSA_ILi8EEENSA_ILi32EEEEEENS5_IJS19_SB_EEEEEEEvNS4_8identityENS4_13SM90_TMA_LOADES1D_vS1E_EENS_8epilogue10collective6detail29Sm90TmaWarpSpecializedAdapterINS1I_15DefaultEpilogueISJ_SK_SK_NS1H_6thread17LinearCombinationISJ_Li1EffLNS1M_9ScaleType4KindE0ELNS_15FloatRoundStyleE2ESJ_EENS1_15EpilogueDefaultEEEEEvvEEEEvNT_6ParamsE)
	.align		4
        /*000c*/ 	.word	index@(__assertfail)
	.align		4
        /*0010*/ 	.word	0x00000000
	.align		4
        /*0014*/ 	.word	0xfffffffe
	.align		4
        /*0018*/ 	.word	0x00000000
	.align		4
        /*001c*/ 	.word	0xfffffffd
	.align		4
        /*0020*/ 	.word	0x00000000
	.align		4
        /*0024*/ 	.word	0xfffffffc


//--------------------- .nv.constant4             --------------------------
	.section	.nv.constant4,"a",@progbits
	.align	8
	.align		8
.nv.constant4:
        /*0000*/ 	.dword	__assertfail
	.align		8
        /*0008*/ 	.dword	__unnamed_1
	.align		8
        /*0010*/ 	.dword	_ZN40_INTERNAL_c58c0da7_4_k_cu_34690d5e_294484cuda3std3__45__cpo5beginE
	.align		8
        /*0018*/ 	.dword	_ZN40_INTERNAL_c58c0da7_4_k_cu_34690d5e_294484cuda3std3__45__cpo3endE
	.align		8
        /*0020*/ 	.dword	_ZN40_INTERNAL_c58c0da7_4_k_cu_34690d5e_294484cuda3std3__45__cpo6cbeginE
	.align		8
        /*0028*/ 	.dword	_ZN40_INTERNAL_c58c0da7_4_k_cu_34690d5e_294484cuda3std3__45__cpo4cendE
	.align		8
        /*0030*/ 	.dword	_ZN40_INTERNAL_c58c0da7_4_k_cu_34690d5e_294484cuda3std3__442_GLOBAL__N__c58c0da7_4_k_cu_34690d5e_294486ignoreE
	.align		8
        /*0038*/ 	.dword	_ZN40_INTERNAL_c58c0da7_4_k_cu_34690d5e_294484cuda3std3__419piecewise_constructE
	.align		8
        /*0040*/ 	.dword	_ZN40_INTERNAL_c58c0da7_4_k_cu_34690d5e_294484cuda3std3__48in_placeE
	.align		8
        /*0048*/ 	.dword	_ZN40_INTERNAL_c58c0da7_4_k_cu_34690d5e_294484cuda3std6ranges3__45__cpo4swapE
	.align		8
        /*0050*/ 	.dword	_ZN40_INTERNAL_c58c0da7_4_k_cu_34690d5e_294484cuda3std6ranges3__45__cpo9iter_moveE
	.align		8
        /*0058*/ 	.dword	_ZN40_INTERNAL_c58c0da7_4_k_cu_34690d5e_294484cute7productE
	.align		8
        /*0060*/ 	.dword	_ZN40_INTERNAL_c58c0da7_4_k_cu_34690d5e_294484cute1_E
	.align		8
        /*0068*/ 	.dword	$str$22
	.align		8
        /*0070*/ 	.dword	$str$23


//--------------------- .text._ZN7cutlass13device_kernelINS_4gemm6kernel13GemmUniversalIN4cute5tupleIJiiiiEEENS1_10collective13CollectiveMmaINS1_34MainloopSm90TmaGmmaWarpSpecializedILi4ENS5_IJNS4_1CILi1EEENSA_ILi4EEESB_EEENS1_35KernelTmaWarpSpecializedCooperativeEEENS5_IJNSA_ILi128EEENSA_ILi64EEESH_EEENS_10tfloat32_tENS5_IJlSB_lEEESJ_SK_NS4_8TiledMMAINS4_8MMA_AtomIJNS4_4SM904GMMA29MMA_64x64x8_F32TF32TF32_SS_TNILNSO_7ScaleInE1ELSQ_1EEEEEENS4_6LayoutINS5_IJNSA_ILi2EEESB_SB_EEENS5_IJSB_NSA_ILi0EEESW_EEEEENS5_IJNS4_10UnderscoreESZ_SZ_EEEEENS4_23SM90_TMA_LOAD_MULTICASTENS4_14ComposedLayoutINS4_7SwizzleILi3ELi4ELi3EEENS4_18smem_ptr_flag_bitsILi32EEENST_INS5_IJNSA_ILi8EEENSA_ILi32EEEEEENS5_IJS19_SB_EEEEEEEvNS4_8identityENS4_13SM90_TMA_LOADES1D_vS1E_EENS_8epilogue10collective6detail29Sm90TmaWarpSpecializedAdapterINS1I_15DefaultEpilogueISJ_SK_SK_NS1H_6thread17LinearCombinationISJ_Li1EffLNS1M_9ScaleType4KindE0ELNS_15FloatRoundStyleE2ESJ_EENS1_15EpilogueDefaultEEEEEvvEEEEvNT_6ParamsE --------------------------
	.section	.text._ZN7cutlass13device_kernelINS_4gemm6kernel13GemmUniversalIN4cute5tupleIJiiiiEEENS1_10collective13CollectiveMmaINS1_34MainloopSm90TmaGmmaWarpSpecializedILi4ENS5_IJNS4_1CILi1EEENSA_ILi4EEESB_EEENS1_35KernelTmaWarpSpecializedCooperativeEEENS5_IJNSA_ILi128EEENSA_ILi64EEESH_EEENS_10tfloat32_tENS5_IJlSB_lEEESJ_SK_NS4_8TiledMMAINS4_8MMA_AtomIJNS4_4SM904GMMA29MMA_64x64x8_F32TF32TF32_SS_TNILNSO_7ScaleInE1ELSQ_1EEEEEENS4_6LayoutINS5_IJNSA_ILi2EEESB_SB_EEENS5_IJSB_NSA_ILi0EEESW_EEEEENS5_IJNS4_10UnderscoreESZ_SZ_EEEEENS4_23SM90_TMA_LOAD_MULTICASTENS4_14ComposedLayoutINS4_7SwizzleILi3ELi4ELi3EEENS4_18smem_ptr_flag_bitsILi32EEENST_INS5_IJNSA_ILi8EEENSA_ILi32EEEEEENS5_IJS19_SB_EEEEEEEvNS4_8identityENS4_13SM90_TMA_LOADES1D_vS1E_EENS_8epilogue10collective6detail29Sm90TmaWarpSpecializedAdapterINS1I_15DefaultEpilogueISJ_SK_SK_NS1H_6thread17LinearCombinationISJ_Li1EffLNS1M_9ScaleType4KindE0ELNS_15FloatRoundStyleE2ESJ_EENS1_15EpilogueDefaultEEEEEvvEEEEvNT_6ParamsE,"ax",@progbits
	.align	128
.text._ZN7cutlass13device_kernelINS_4gemm6kernel13GemmUniversalIN4cute5tupleIJiiiiEEENS1_10collective13CollectiveMmaINS1_34MainloopSm90TmaGmmaWarpSpecializedILi4ENS5_IJNS4_1CILi1EEENSA_ILi4EEESB_EEENS1_35KernelTmaWarpSpecializedCooperativeEEENS5_IJNSA_ILi128EEENSA_ILi64EEESH_EEENS_10tfloat32_tENS5_IJlSB_lEEESJ_SK_NS4_8TiledMMAINS4_8MMA_AtomIJNS4_4SM904GMMA29MMA_64x64x8_F32TF32TF32_SS_TNILNSO_7ScaleInE1ELSQ_1EEEEEENS4_6LayoutINS5_IJNSA_ILi2EEESB_SB_EEENS5_IJSB_NSA_ILi0EEESW_EEEEENS5_IJNS4_10UnderscoreESZ_SZ_EEEEENS4_23SM90_TMA_LOAD_MULTICASTENS4_14ComposedLayoutINS4_7SwizzleILi3ELi4ELi3EEENS4_18smem_ptr_flag_bitsILi32EEENST_INS5_IJNSA_ILi8EEENSA_ILi32EEEEEENS5_IJS19_SB_EEEEEEEvNS4_8identityENS4_13SM90_TMA_LOADES1D_vS1E_EENS_8epilogue10collective6detail29Sm90TmaWarpSpecializedAdapterINS1I_15DefaultEpilogueISJ_SK_SK_NS1H_6thread17LinearCombinationISJ_Li1EffLNS1M_9ScaleType4KindE0ELNS_15FloatRoundStyleE2ESJ_EENS1_15EpilogueDefaultEEEEEvvEEEEvNT_6ParamsE:
        .type           _ZN7cutlass13device_kernelINS_4gemm6kernel13GemmUniversalIN4cute5tupleIJiiiiEEENS1_10collective13CollectiveMmaINS1_34MainloopSm90TmaGmmaWarpSpecializedILi4ENS5_IJNS4_1CILi1EEENSA_ILi4EEESB_EEENS1_35KernelTmaWarpSpecializedCooperativeEEENS5_IJNSA_ILi128EEENSA_ILi64EEESH_EEENS_10tfloat32_tENS5_IJlSB_lEEESJ_SK_NS4_8TiledMMAINS4_8MMA_AtomIJNS4_4SM904GMMA29MMA_64x64x8_F32TF32TF32_SS_TNILNSO_7ScaleInE1ELSQ_1EEEEEENS4_6LayoutINS5_IJNSA_ILi2EEESB_SB_EEENS5_IJSB_NSA_ILi0EEESW_EEEEENS5_IJNS4_10UnderscoreESZ_SZ_EEEEENS4_23SM90_TMA_LOAD_MULTICASTENS4_14ComposedLayoutINS4_7SwizzleILi3ELi4ELi3EEENS4_18smem_ptr_flag_bitsILi32EEENST_INS5_IJNSA_ILi8EEENSA_ILi32EEEEEENS5_IJS19_SB_EEEEEEEvNS4_8identityENS4_13SM90_TMA_LOADES1D_vS1E_EENS_8epilogue10collective6detail29Sm90TmaWarpSpecializedAdapterINS1I_15DefaultEpilogueISJ_SK_SK_NS1H_6thread17LinearCombinationISJ_Li1EffLNS1M_9ScaleType4KindE0ELNS_15FloatRoundStyleE2ESJ_EENS1_15EpilogueDefaultEEEEEvvEEEEvNT_6ParamsE,@function
        .size           _ZN7cutlass13device_kernelINS_4gemm6kernel13GemmUniversalIN4cute5tupleIJiiiiEEENS1_10collective13CollectiveMmaINS1_34MainloopSm90TmaGmmaWarpSpecializedILi4ENS5_IJNS4_1CILi1EEENSA_ILi4EEESB_EEENS1_35KernelTmaWarpSpecializedCooperativeEEENS5_IJNSA_ILi128EEENSA_ILi64EEESH_EEENS_10tfloat32_tENS5_IJlSB_lEEESJ_SK_NS4_8TiledMMAINS4_8MMA_AtomIJNS4_4SM904GMMA29MMA_64x64x8_F32TF32TF32_SS_TNILNSO_7ScaleInE1ELSQ_1EEEEEENS4_6LayoutINS5_IJNSA_ILi2EEESB_SB_EEENS5_IJSB_NSA_ILi0EEESW_EEEEENS5_IJNS4_10UnderscoreESZ_SZ_EEEEENS4_23SM90_TMA_LOAD_MULTICASTENS4_14ComposedLayoutINS4_7SwizzleILi3ELi4ELi3EEENS4_18smem_ptr_flag_bitsILi32EEENST_INS5_IJNSA_ILi8EEENSA_ILi32EEEEEENS5_IJS19_SB_EEEEEEEvNS4_8identityENS4_13SM90_TMA_LOADES1D_vS1E_EENS_8epilogue10collective6detail29Sm90TmaWarpSpecializedAdapterINS1I_15DefaultEpilogueISJ_SK_SK_NS1H_6thread17LinearCombinationISJ_Li1EffLNS1M_9ScaleType4KindE0ELNS_15FloatRoundStyleE2ESJ_EENS1_15EpilogueDefaultEEEEEvvEEEEvNT_6ParamsE,(.L_x_133 - _ZN7cutlass13device_kernelINS_4gemm6kernel13GemmUniversalIN4cute5tupleIJiiiiEEENS1_10collective13CollectiveMmaINS1_34MainloopSm90TmaGmmaWarpSpecializedILi4ENS5_IJNS4_1CILi1EEENSA_ILi4EEESB_EEENS1_35KernelTmaWarpSpecializedCooperativeEEENS5_IJNSA_ILi128EEENSA_ILi64EEESH_EEENS_10tfloat32_tENS5_IJlSB_lEEESJ_SK_NS4_8TiledMMAINS4_8MMA_AtomIJNS4_4SM904GMMA29MMA_64x64x8_F32TF32TF32_SS_TNILNSO_7ScaleInE1ELSQ_1EEEEEENS4_6LayoutINS5_IJNSA_ILi2EEESB_SB_EEENS5_IJSB_NSA_ILi0EEESW_EEEEENS5_IJNS4_10UnderscoreESZ_SZ_EEEEENS4_23SM90_TMA_LOAD_MULTICASTENS4_14ComposedLayoutINS4_7SwizzleILi3ELi4ELi3EEENS4_18smem_ptr_flag_bitsILi32EEENST_INS5_IJNSA_ILi8EEENSA_ILi32EEEEEENS5_IJS19_SB_EEEEEEEvNS4_8identityENS4_13SM90_TMA_LOADES1D_vS1E_EENS_8epilogue10collective6detail29Sm90TmaWarpSpecializedAdapterINS1I_15DefaultEpilogueISJ_SK_SK_NS1H_6thread17LinearCombinationISJ_Li1EffLNS1M_9ScaleType4KindE0ELNS_15FloatRoundStyleE2ESJ_EENS1_15EpilogueDefaultEEEEEvvEEEEvNT_6ParamsE)
        .other          _ZN7cutlass13device_kernelINS_4gemm6kernel13GemmUniversalIN4cute5tupleIJiiiiEEENS1_10collective13CollectiveMmaINS1_34MainloopSm90TmaGmmaWarpSpecializedILi4ENS5_IJNS4_1CILi1EEENSA_ILi4EEESB_EEENS1_35KernelTmaWarpSpecializedCooperativeEEENS5_IJNSA_ILi128EEENSA_ILi64EEESH_EEENS_10tfloat32_tENS5_IJlSB_lEEESJ_SK_NS4_8TiledMMAINS4_8MMA_AtomIJNS4_4SM904GMMA29MMA_64x64x8_F32TF32TF32_SS_TNILNSO_7ScaleInE1ELSQ_1EEEEEENS4_6LayoutINS5_IJNSA_ILi2EEESB_SB_EEENS5_IJSB_NSA_ILi0EEESW_EEEEENS5_IJNS4_10UnderscoreESZ_SZ_EEEEENS4_23SM90_TMA_LOAD_MULTICASTENS4_14ComposedLayoutINS4_7SwizzleILi3ELi4ELi3EEENS4_18smem_ptr_flag_bitsILi32EEENST_INS5_IJNSA_ILi8EEENSA_ILi32EEEEEENS5_IJS19_SB_EEEEEEEvNS4_8identityENS4_13SM90_TMA_LOADES1D_vS1E_EENS_8epilogue10collective6detail29Sm90TmaWarpSpecializedAdapterINS1I_15DefaultEpilogueISJ_SK_SK_NS1H_6thread17LinearCombinationISJ_Li1EffLNS1M_9ScaleType4KindE0ELNS_15FloatRoundStyleE2ESJ_EENS1_15EpilogueDefaultEEEEEvvEEEEvNT_6ParamsE,@"STO_CUDA_ENTRY STV_DEFAULT"
_ZN7cutlass13device_kernelINS_4gemm6kernel13GemmUniversalIN4cute5tupleIJiiiiEEENS1_10collective13CollectiveMmaINS1_34MainloopSm90TmaGmmaWarpSpecializedILi4ENS5_IJNS4_1CILi1EEENSA_ILi4EEESB_EEENS1_35KernelTmaWarpSpecializedCooperativeEEENS5_IJNSA_ILi128EEENSA_ILi64EEESH_EEENS_10tfloat32_tENS5_IJlSB_lEEESJ_SK_NS4_8TiledMMAINS4_8MMA_AtomIJNS4_4SM904GMMA29MMA_64x64x8_F32TF32TF32_SS_TNILNSO_7ScaleInE1ELSQ_1EEEEEENS4_6LayoutINS5_IJNSA_ILi2EEESB_SB_EEENS5_IJSB_NSA_ILi0EEESW_EEEEENS5_IJNS4_10UnderscoreESZ_SZ_EEEEENS4_23SM90_TMA_LOAD_MULTICASTENS4_14ComposedLayoutINS4_7SwizzleILi3ELi4ELi3EEENS4_18smem_ptr_flag_bitsILi32EEENST_INS5_IJNSA_ILi8EEENSA_ILi32EEEEEENS5_IJS19_SB_EEEEEEEvNS4_8identityENS4_13SM90_TMA_LOADES1D_vS1E_EENS_8epilogue10collective6detail29Sm90TmaWarpSpecializedAdapterINS1I_15DefaultEpilogueISJ_SK_SK_NS1H_6thread17LinearCombinationISJ_Li1EffLNS1M_9ScaleType4KindE0ELNS_15FloatRoundStyleE2ESJ_EENS1_15EpilogueDefaultEEEEEvvEEEEvNT_6ParamsE:
[----:B------:R-:W0:Y:S01]  /*0000*/  LDC R1, c[0x0][0x28] ;  /* 0x00000a00ff017b82 */ /* 0x000e220000000800 */
[----:B------:R-:W1:Y:S01]  /*0010*/  S2R R62, SR_TID.X ;  /* 0x00000000003e7919 */ /* 0x000e620000002100 */
[----:B------:R-:W-:Y:S01]  /*0020*/  ELECT P0, URZ, PT ;  /* 0x00000000003f782f */ /* 0x000fe20003800000 */
[----:B------:R-:W-:Y:S01]  /*0030*/  BSSY B0, `(.L_x_0) ;  /* 0x000000f000007945 */ /* 0x000fe20003800000 */
[--C-:B-1----:R-:W-:Y:S02]  /*0040*/  SHF.R.U32.HI R0, RZ, 0x5, R62.reuse ;  /* 0x00000005ff007819 */ /* 0x102fe4000001163e */
[----:B------:R-:W-:-:S03]  /*0050*/  SHF.R.U32.HI R6, RZ, 0x7, R62 ;  /* 0x00000007ff067819 */ /* 0x000fc6000001163e */
[----:B------:R-:W1:Y:S04]  /*0060*/  SHFL.IDX PT, R3, R0, RZ, 0x1f ;  /* 0x00001fff00037589 */ /* 0x000e6800000e0000 */
[----:B------:R2:W3:Y:S01]  /*0070*/  SHFL.IDX PT, R2, R6, RZ, 0x1f ;  /* 0x00001fff06027589 */ /* 0x0004e200000e0000 */
[----:B-1----:R-:W-:-:S13]  /*0080*/  ISETP.NE.OR P0, PT, R3, RZ, !P0 ;  /* 0x000000ff0300720c */ /* 0x002fda0004705670 */
[----:B0-23--:R-:W-:Y:S05]  /*0090*/  @P0 BRA `(.L_x_1) ;  /* 0x0000000000200947 */ /* 0x00dfea0003800000 */
[----:B------:R-:W-:Y:S02]  /*00a0*/  ULDC.64 UR4, c[0x0][0x198] ;  /* 0x0000660000047ab9 */ /* 0x000fe40000000a00 */
[----:B------:R-:W-:Y:S02]  /*00b0*/  UIADD3 UR6, UP0, UR4, 0xf0, URZ ;  /* 0x000000f004067890 */ /* 0x000fe4000ff1e03f */
[----:B------:R-:W-:Y:S02]  /*00c0*/  UIADD3 UR4, UP1, UR4, 0x1f0, URZ ;  /* 0x000001f004047890 */ /* 0x000fe4000ff3e03f */
[----:B------:R-:W-:Y:S02]  /*00d0*/  UIADD3.X UR7, URZ, UR5, URZ, UP0, !UPT ;  /* 0x000000053f077290 */ /* 0x000fe400087fe43f */
[----:B------:R-:W-:-:S07]  /*00e0*/  UIADD3.X UR5, URZ, UR5, URZ, UP1, !UPT ;  /* 0x000000053f057290 */ /* 0x000fce0008ffe43f */
[----:B------:R0:W-:Y:S02]  /*00f0*/  UTMACCTL.PF [UR6] ;  /* 0x00000000060079b9 */ /* 0x0001e40008040000 */
[----:B------:R0:W-:Y:S02]  /*0100*/  UTMACCTL.PF [UR4] ;  /* 0x00000000040079b9 */ /* 0x0001e40008040000 */
[----:B0-----:R-:W-:Y:S01]  /*0110*/  NOP ;  /* 0x0000000000007918 */ /* 0x001fe20000000000 */
.L_x_1:
[----:B------:R-:W-:Y:S05]  /*0120*/  BSYNC B0 ;  /* 0x0000000000007941 */ /* 0x000fea0003800000 */
.L_x_0:
[----:B------:R-:W0:Y:S02]  /*0130*/  SHFL.IDX PT, R5, R0, RZ, 0x1f ;  /* 0x00001fff00057589 */ /* 0x000e2400000e0000 */
[----:B0-----:R-:W-:-:S13]  /*0140*/  ISETP.NE.AND P0, PT, R5, RZ, PT ;  /* 0x000000ff0500720c */ /* 0x001fda0003f05270 */
[----:B------:R-:W-:Y:S05]  /*0150*/  @P0 BRA `(.L_x_2) ;  /* 0x0000000000580947 */ /* 0x000fea0003800000 */
[----:B------:R-:W0:Y:S01]  /*0160*/  S2UR UR8, SR_CgaCtaId ;  /* 0x00000000000879c3 */ /* 0x000e220000008800 */
[----:B------:R-:W-:Y:S01]  /*0170*/  UMOV UR4, 0x400 ;  /* 0x0000040000047882 */ /* 0x000fe20000000000 */
[----:B------:R-:W-:Y:S01]  /*0180*/  UMOV UR5, 0x1 ;  /* 0x0000000100057882 */ /* 0x000fe20000000000 */
[----:B------:R-:W-:Y:S01]  /*0190*/  UMOV UR6, 0x8 ;  /* 0x0000000800067882 */ /* 0x000fe20000000000 */
[----:B------:R-:W-:Y:S01]  /*01a0*/  ELECT P0, URZ, PT ;  /* 0x00000000003f782f */ /* 0x000fe20003800000 */
[----:B------:R-:W-:-:S04]  /*01b0*/  UIADD3 UR6, -UR6, 0x100000, URZ ;  /* 0x0010000006067890 */ /* 0x000fc8000fffe13f */
[----:B------:R-:W-:Y:S02]  /*01c0*/  USHF.L.U32 UR7, UR6, 0xb, URZ ;  /* 0x0000000b06077899 */ /* 0x000fe4000800063f */
[----:B------:R-:W-:Y:S02]  /*01d0*/  USHF.L.U32 UR6, UR6, 0x1, URZ ;  /* 0x0000000106067899 */ /* 0x000fe4000800063f */
[----:B0-----:R-:W-:Y:S02]  /*01e0*/  ULEA UR8, UR8, UR4, 0x18 ;  /* 0x0000000408087291 */ /* 0x001fe4000f8ec03f */
[----:B------:R-:W-:-:S04]  /*01f0*/  UIADD3 UR4, -UR5, 0x100000, URZ ;  /* 0x0010000005047890 */ /* 0x000fc8000fffe13f */
[----:B------:R-:W-:Y:S02]  /*0200*/  USHF.L.U32 UR5, UR4, 0xb, URZ ;  /* 0x0000000b04057899 */ /* 0x000fe4000800063f */
[----:B------:R-:W-:Y:S01]  /*0210*/  USHF.L.U32 UR4, UR4, 0x1, URZ ;  /* 0x0000000104047899 */ /* 0x000fe2000800063f */
[----:B------:R-:W0:Y:S11]  /*0220*/  FENCE.VIEW.ASYNC.S ;  /* 0x00000000000073c6 */ /* 0x000e360000000000 */
[----:B0-----:R0:W1:Y:S01]  /*0230*/  SYNCS.EXCH.64 URZ, [UR8], UR4 ;  /* 0x00000004083f75b2 */ /* 0x0010620008000100 */
[----:B------:R0:W2:Y:S01]  /*0240*/  SYNCS.EXCH.64 URZ, [UR8+0x20], UR6 ;  /* 0x00002006083f75b2 */ /* 0x0000a20008000100 */
[----:B------:R0:W3:Y:S01]  /*0250*/  SYNCS.EXCH.64 URZ, [UR8+0x8], UR4 ;  /* 0x00000804083f75b2 */ /* 0x0000e20008000100 */
[----:B------:R0:W4:Y:S01]  /*0260*/  SYNCS.EXCH.64 URZ, [UR8+0x28], UR6 ;  /* 0x00002806083f75b2 */ /* 0x0001220008000100 */
[----:B------:R0:W0:Y:S01]  /*0270*/  SYNCS.EXCH.64 URZ, [UR8+0x10], UR4 ;  /* 0x00001004083f75b2 */ /* 0x0000220008000100 */
[----:B------:R0:W0:Y:S01]  /*0280*/  SYNCS.EXCH.64 URZ, [UR8+0x30], UR6 ;  /* 0x00003006083f75b2 */ /* 0x0000220008000100 */
[----:B------:R0:W0:Y:S01]  /*0290*/  SYNCS.EXCH.64 URZ, [UR8+0x18], UR4 ;  /* 0x00001804083f75b2 */ /* 0x0000220008000100 */
[----:B------:R0:W0:Y:S01]  /*02a0*/  SYNCS.EXCH.64 URZ, [UR8+0x38], UR6 ;  /* 0x00003806083f75b2 */ /* 0x0000220008000100 */
[----:B------:R-:W-:Y:S01]  /*02b0*/  NOP ;  /* 0x0000000000007918 */ /* 0x000fe20000000000 */
.L_x_2:
[----:B------:R-:W-:Y:S01]  /*02c0*/  SHF.R.S32.HI R7, RZ, 0x1f, R62 ;  /* 0x0000001fff077819 */ /* 0x000fe2000001143e */
[----:B------:R-:W5:Y:S01]  /*02d0*/  SHFL.IDX PT, R0, R0, RZ, 0x1f ;  /* 0x00001fff00007589 */ /* 0x000f6200000e0000 */
[----:B0-----:R-:W0:Y:S01]  /*02e0*/  S2UR UR8, SR_CTAID.X ;  /* 0x00000000000879c3 */ /* 0x001e220000002500 */
[----:B------:R-:W-:Y:S02]  /*02f0*/  ELECT P0, URZ, PT ;  /* 0x00000000003f782f */ /* 0x000fe40003800000 */
[----:B------:R-:W-:Y:S01]  /*0300*/  LEA.HI R7, R7, R62, RZ, 0x7 ;  /* 0x0000003e07077211 */ /* 0x000fe200078f38ff */
[----:B------:R-:W1:Y:S01]  /*0310*/  S2R R4, SR_CTAID.Y ;  /* 0x0000000000047919 */ /* 0x000e620000002600 */
[----:B------:R-:W-:Y:S01]  /*0320*/  ULDC UR4, c[0x0][0x154] ;  /* 0x0000550000047ab9 */ /* 0x000fe20000000800 */
[----:B------:R-:W-:Y:S01]  /*0330*/  NOP ;  /* 0x0000000000007918 */ /* 0x000fe20000000000 */
[----:B------:R-:W-:Y:S01]  /*0340*/  LOP3.LUT R7, R7, 0xffffff80, RZ, 0xc0, !PT ;  /* 0xffffff8007077812 */ /* 0x000fe200078ec0ff */
[----:B------:R-:W-:Y:S01]  /*0350*/  NOP ;  /* 0x0000000000007918 */ /* 0x000fe20000000000 */
[----:B------:R-:W2:Y:S03]  /*0360*/  LDC R14, c[0x0][0x140] ;  /* 0x00005000ff0e7b82 */ /* 0x000ea60000000800 */
[----:B------:R-:W-:-:S05]  /*0370*/  IMAD.IADD R7, R62, 0x1, -R7 ;  /* 0x000000013e077824 */ /* 0x000fca00078e0a07 */
[----:B------:R-:W-:Y:S01]  /*0380*/  SHF.R.S32.HI R8, RZ, 0x1f, R7 ;  /* 0x0000001fff087819 */ /* 0x000fe20000011407 */
[----:B------:R-:W3:Y:S01]  /*0390*/  LDC R12, c[0x0][0x144] ;  /* 0x00005100ff0c7b82 */ /* 0x000ee20000000800 */
[----:B------:R-:W-:Y:S02]  /*03a0*/  LOP3.LUT P2, RZ, R7, 0x7, RZ, 0xc0, !PT ;  /* 0x0000000707ff7812 */ /* 0x000fe4000784c0ff */
[----:B------:R-:W-:Y:S02]  /*03b0*/  LEA.HI R8, R8, R7, RZ, 0x3 ;  /* 0x0000000708087211 */ /* 0x000fe400078f18ff */
[----:B-----5:R-:W-:Y:S02]  /*03c0*/  ISETP.NE.OR P0, PT, R0, RZ, !P0 ;  /* 0x000000ff0000720c */ /* 0x020fe40004705670 */
[--C-:B------:R-:W-:Y:S02]  /*03d0*/  SHF.R.S32.HI R0, RZ, 0x3, R8.reuse ;  /* 0x00000003ff007819 */ /* 0x100fe40000011408 */
[----:B------:R-:W-:-:S02]  /*03e0*/  SHF.R.S32.HI R9, RZ, 0x1f, R8 ;  /* 0x0000001fff097819 */ /* 0x000fc40000011408 */
[----:B------:R-:W-:Y:S02]  /*03f0*/  SHF.R.S32.HI R8, RZ, 0x1f, R5 ;  /* 0x0000001fff087819 */ /* 0x000fe40000011405 */
[----:B------:R-:W-:Y:S02]  /*0400*/  LEA.HI R9, R9, R0, RZ, 0x2 ;  /* 0x0000000009097211 */ /* 0x000fe400078f10ff */
[----:B------:R-:W-:Y:S02]  /*0410*/  LEA.HI R8, R8, R5, RZ, 0x2 ;  /* 0x0000000508087211 */ /* 0x000fe400078f10ff */
[----:B-1----:R-:W-:Y:S01]  /*0420*/  I2FP.F32.U32 R11, R4 ;  /* 0x00000004000b7245 */ /* 0x002fe20000201000 */
[----:B------:R-:W-:Y:S01]  /*0430*/  VOTEU.ALL UP0, P0 ;  /* 0x00000000003f7886 */ /* 0x000fe20000000000 */
[----:B------:R-:W-:Y:S01]  /*0440*/  LOP3.LUT R10, R8, 0x3ffffffc, RZ, 0xc0, !PT ;  /* 0x3ffffffc080a7812 */ /* 0x000fe200078ec0ff */
[----:B------:R-:W-:Y:S01]  /*0450*/  VOTEU.ALL UP1, P0 ;  /* 0x00000000003f7886 */ /* 0x000fe20000020000 */
[----:B------:R-:W-:Y:S01]  /*0460*/  LOP3.LUT R9, R9, 0xfffffffc, RZ, 0xc0, !PT ;  /* 0xfffffffc09097812 */ /* 0x000fe200078ec0ff */
[----:B------:R-:W-:Y:S01]  /*0470*/  FMUL R13, R11, UR4 ;  /* 0x000000040b0d7c20 */ /* 0x000fe20008400000 */
[----:B------:R-:W1:Y:S01]  /*0480*/  @!UP0 S2UR UR7, SR_CgaCtaId ;  /* 0x00000000000789c3 */ /* 0x000e620000008800 */
[----:B------:R-:W-:Y:S01]  /*0490*/  IMAD.IADD R11, R5, 0x1, -R10 ;  /* 0x00000001050b7824 */ /* 0x000fe200078e0a0a */
[----:B0-----:R-:W-:Y:S01]  /*04a0*/  I2FP.F32.U32 R10, UR8 ;  /* 0x00000008000a7c45 */ /* 0x001fe20008201000 */
[----:B------:R-:W-:Y:S01]  /*04b0*/  IMAD.IADD R8, R0, 0x1, -R9 ;  /* 0x0000000100087824 */ /* 0x000fe200078e0a09 */
[----:B------:R-:W-:Y:S01]  /*04c0*/  ULDC UR4, c[0x0][0x150] ;  /* 0x0000540000047ab9 */ /* 0x000fe20000000800 */
[----:B------:R-:W0:Y:S01]  /*04d0*/  F2I.U32.TRUNC.NTZ R13, R13 ;  /* 0x0000000d000d7305 */ /* 0x000e22000020f000 */
[----:B------:R-:W-:Y:S01]  /*04e0*/  SHF.R.S32.HI R0, RZ, 0x1f, R3 ;  /* 0x0000001fff007819 */ /* 0x000fe20000011403 */
[----:B------:R-:W-:Y:S01]  /*04f0*/  FMUL R10, R10, UR4 ;  /* 0x000000040a0a7c20 */ /* 0x000fe20008400000 */
[----:B------:R-:W5:Y:S01]  /*0500*/  LDC R9, c[0x0][0x148] ;  /* 0x00005200ff097b82 */ /* 0x000f620000000800 */
[----:B------:R-:W-:Y:S01]  /*0510*/  IMAD R8, R11, 0x4, R8 ;  /* 0x000000040b087824 */ /* 0x000fe200078e0208 */
[----:B------:R-:W-:Y:S01]  /*0520*/  LEA.HI R0, R0, R3, RZ, 0x2 ;  /* 0x0000000300007211 */ /* 0x000fe200078f10ff */
[----:B------:R-:W-:Y:S01]  /*0530*/  UMOV UR4, 0x20 ;  /* 0x0000002000047882 */ /* 0x000fe20000000000 */
[----:B------:R-:W-:Y:S01]  /*0540*/  @!UP0 UMOV UR6, 0x400 ;  /* 0x0000040000068882 */ /* 0x000fe20000000000 */
[----:B------:R-:W4:Y:S01]  /*0550*/  F2I.U32.TRUNC.NTZ R10, R10 ;  /* 0x0000000a000a7305 */ /* 0x000f22000020f000 */
[----:B------:R-:W-:Y:S01]  /*0560*/  LOP3.LUT R0, R0, 0xfffffffc, RZ, 0xc0, !PT ;  /* 0xfffffffc00007812 */ /* 0x000fe200078ec0ff */
[----:B------:R-:W-:Y:S01]  /*0570*/  IMAD.SHL.U32 R19, R8, 0x4, RZ ;  /* 0x0000000408137824 */ /* 0x000fe200078e00ff */
[----:B------:R-:W-:-:S04]  /*0580*/  @!UP0 UIADD3 UR4, -UR4, 0x100000, URZ ;  /* 0x0010000004048890 */ /* 0x000fc8000fffe13f */
[----:B------:R-:W-:Y:S02]  /*0590*/  @!UP0 USHF.L.U32 UR5, UR4, 0xb, URZ ;  /* 0x0000000b04058899 */ /* 0x000fe4000800063f */
[----:B------:R-:W-:Y:S01]  /*05a0*/  @!UP0 USHF.L.U32 UR4, UR4, 0x1, URZ ;  /* 0x0000000104048899 */ /* 0x000fe2000800063f */
[----:B--2---:R-:W-:Y:S01]  /*05b0*/  ISETP.EQ.U32.AND P3, PT, R14, 0x1, PT ;  /* 0x000000010e00780c */ /* 0x004fe20003f62070 */
[----:B------:R-:W-:Y:S01]  /*05c0*/  IMAD.IADD R3, R3, 0x1, -R0 ;  /* 0x0000000103037824 */ /* 0x000fe200078e0a00 */
[----:B------:R-:W-:Y:S01]  /*05d0*/  LOP3.LUT R19, R8, 0xc, R19, 0x78, !PT ;  /* 0x0000000c08137812 */ /* 0x000fe200078e7813 */
[----:B0-----:R-:W-:Y:S02]  /*05e0*/  IMAD.MOV R22, RZ, RZ, -R13 ;  /* 0x000000ffff167224 */ /* 0x001fe400078e0a0d */
[----:B------:R-:W-:Y:S01]  /*05f0*/  VIADD R8, R2, 0xffffffff ;  /* 0xffffffff02087836 */ /* 0x000fe20000000000 */
[----:B-1----:R-:W-:Y:S01]  /*0600*/  @!UP0 ULEA UR6, UR7, UR6, 0x18 ;  /* 0x0000000607068291 */ /* 0x002fe2000f8ec03f */
[----:B------:R-:W-:Y:S01]  /*0610*/  ISETP.NE.AND P1, PT, R3, 0x3, PT ;  /* 0x000000030300780c */ /* 0x000fe20003f25270 */
[----:B------:R-:W-:Y:S01]  /*0620*/  VOTEU.ALL UP0, P0 ;  /* 0x00000000003f7886 */ /* 0x000fe20000000000 */
[----:B------:R-:W-:Y:S01]  /*0630*/  ISETP.LT.U32.AND P0, PT, R19, 0x4, !P2 ;  /* 0x000000041300780c */ /* 0x000fe20005701070 */
[----:B----4-:R-:W-:Y:S01]  /*0640*/  IMAD.MOV R7, RZ, RZ, -R10 ;  /* 0x000000ffff077224 */ /* 0x010fe200078e0a0a */
[----:B------:R-:W-:-:S02]  /*0650*/  ISETP.EQ.OR P1, PT, R3, RZ, !P1 ;  /* 0x000000ff0300720c */ /* 0x000fc40004f22670 */
[----:B------:R-:W-:Y:S01]  /*0660*/  ISETP.GE.U32.AND P5, PT, R8, 0x2, PT ;  /* 0x000000020800780c */ /* 0x000fe20003fa6070 */
[----:B-----5:R-:W-:Y:S01]  /*0670*/  IMAD R0, R9, R22, R4 ;  /* 0x0000001609007224 */ /* 0x020fe200078e0204 */
[----:B------:R-:W-:Y:S01]  /*0680*/  ISETP.EQ.AND P1, PT, R2, RZ, P1 ;  /* 0x000000ff0200720c */ /* 0x000fe20000f22270 */
[----:B---3--:R-:W-:Y:S01]  /*0690*/  IMAD R7, R12, R7, UR8 ;  /* 0x000000080c077e24 */ /* 0x008fe2000f8e0207 */
[----:B------:R-:W-:Y:S01]  /*06a0*/  ISETP.NE.AND P2, PT, R2, RZ, PT ;  /* 0x000000ff0200720c */ /* 0x000fe20003f45270 */
[----:B------:R-:W0:Y:S02]  /*06b0*/  FENCE.VIEW.ASYNC.S ;  /* 0x00000000000073c6 */ /* 0x000e240000000000 */
[----:B0-----:R0:W1:Y:S01]  /*06c0*/  @!UP0 SYNCS.EXCH.64 URZ, [UR6+0x50], UR4 ;  /* 0x00005004063f85b2 */ /* 0x0010620008000100 */
[----:B------:R-:W-:Y:S02]  /*06d0*/  ISETP.NE.AND P4, PT, R0, R19, PT ;  /* 0x000000130000720c */ /* 0x000fe40003f85270 */
[----:B------:R-:W-:-:S02]  /*06e0*/  SEL R18, RZ, 0x1, !P1 ;  /* 0x00000001ff127807 */ /* 0x000fc40004800000 */
[----:B------:R-:W-:Y:S02]  /*06f0*/  ISETP.EQ.OR P4, PT, R7, RZ, !P4 ;  /* 0x000000ff0700720c */ /* 0x000fe40006782670 */
[----:B------:R-:W-:Y:S02]  /*0700*/  LOP3.LUT R0, R62, 0x7f, RZ, 0xc0, !PT ;  /* 0x0000007f3e007812 */ /* 0x000fe400078ec0ff */
[----:B------:R-:W-:Y:S02]  /*0710*/  PLOP3.LUT P0, PT, P0, P4, PT, 0x80, 0x0 ;  /* 0x000000000000781c */ /* 0x000fe40000709070 */
[----:B------:R-:W-:Y:S02]  /*0720*/  SEL R18, R18, 0x2, P5 ;  /* 0x0000000212127807 */ /* 0x000fe40002800000 */
[----:B------:R-:W-:Y:S01]  /*0730*/  P2R R68, PR, RZ, 0x1 ;  /* 0x00000001ff447803 */ /* 0x000fe20000000000 */
[----:B------:R0:W2:Y:S01]  /*0740*/  @!UP1 SYNCS.EXCH.64 URZ, [UR6+0x58], UR4 ;  /* 0x00005804063f95b2 */ /* 0x0000a20008000100 */
[----:B------:R-:W-:Y:S01]  /*0750*/  NOP ;  /* 0x0000000000007918 */ /* 0x000fe20000000000 */
[----:B------:R-:W-:Y:S06]  /*0760*/  @!P3 BRA `(.L_x_3) ;  /* 0x000000000008b947 */ /* 0x000fec0003800000 */
[----:B-12---:R-:W-:Y:S01]  /*0770*/  UCGABAR_ARV ;  /* 0x00000000000079c7 */ /* 0x006fe20008000000 */
[----:B------:R-:W-:Y:S05]  /*0780*/  BRA `(.L_x_4) ;  /* 0x0000000000047947 */ /* 0x000fea0003800000 */
.L_x_3:
[----:B-12---:R-:W-:Y:S01]  /*0790*/  NOP ;  /* 0x0000000000007918 */ /* 0x006fe20000000000 */
.L_x_4:
[----:B------:R-:W1:Y:S01]  /*07a0*/  LDC R2, c[0x0][0x65c] ;  /* 0x00019700ff027b82 */ /* 0x000e620000000800 */
[----:B------:R-:W-:Y:S02]  /*07b0*/  IMAD.U32 R10, RZ, RZ, UR8 ;  /* 0x00000008ff0a7e24 */ /* 0x000fe4000f8e00ff */
[----:B------:R-:W-:Y:S01]  /*07c0*/  IMAD.MOV.U32 R11, RZ, RZ, RZ ;  /* 0x000000ffff0b7224 */ /* 0x000fe200078e00ff */
[----:B-1----:R-:W-:-:S04]  /*07d0*/  ISETP.NE.AND P1, PT, R2, 0x1, PT ;  /* 0x000000010200780c */ /* 0x002fc80003f25270 */
[----:B------:R-:W-:-:S09]  /*07e0*/  P2R R5, PR, RZ, 0x2 ;  /* 0x00000002ff057803 */ /* 0x000fd20000000000 */
[----:B------:R-:W1:Y:S01]  /*07f0*/  @P1 LDC R17, c[0x0][0x10] ;  /* 0x00000400ff111b82 */ /* 0x000e620000000800 */
[----:B------:R-:W-:Y:S02]  /*0800*/  @P1 IMAD.MOV.U32 R5, RZ, RZ, RZ ;  /* 0x000000ffff051224 */ /* 0x000fe400078e00ff */
[----:B------:R-:W-:-:S05]  /*0810*/  @P1 IMAD.MOV.U32 R15, RZ, RZ, RZ ;  /* 0x000000ffff0f1224 */ /* 0x000fca00078e00ff */
[----:B------:R-:W2:Y:S01]  /*0820*/  @!P1 LDC R13, c[0x0][0xc] ;  /* 0x00000300ff0d9b82 */ /* 0x000ea20000000800 */
[----:B0-----:R-:W-:Y:S01]  /*0830*/  ULDC UR4, c[0x0][0xc] ;  /* 0x0000030000047ab9 */ /* 0x001fe20000000800 */
[----:B------:R-:W-:Y:S01]  /*0840*/  ULDC UR5, c[0x0][0x10] ;  /* 0x0000040000057ab9 */ /* 0x000fe20000000800 */
[----:B------:R-:W-:Y:S01]  /*0850*/  ULDC UR6, c[0x0][0x14] ;  /* 0x0000050000067ab9 */ /* 0x000fe20000000800 */
[----:B------:R-:W-:-:S04]  /*0860*/  UIMAD.WIDE.U32 UR4, UR4, UR5, URZ ;  /* 0x00000005040472a5 */ /* 0x000fc8000f8e003f */
[----:B------:R-:W-:Y:S02]  /*0870*/  UIMAD.WIDE.U32 UR38, UR4, UR6, URZ ;  /* 0x00000006042672a5 */ /* 0x000fe4000f8e003f */
[----:B------:R-:W-:-:S04]  /*0880*/  UIMAD UR41, UR5, UR6, URZ ;  /* 0x00000006052972a4 */ /* 0x000fc8000f8e023f */
[----:B------:R-:W-:Y:S01]  /*0890*/  UIADD3 UR41, UR39, UR41, URZ ;  /* 0x0000002927297290 */ /* 0x000fe2000fffe03f */
[----:B-1----:R-:W-:-:S04]  /*08a0*/  @P1 IMAD.WIDE.U32 R16, R17, UR8, R4 ;  /* 0x0000000811101c25 */ /* 0x002fc8000f8e0004 */
[----:B------:R-:W-:Y:S02]  /*08b0*/  @P1 IMAD.IADD R17, R17, 0x1, R15 ;  /* 0x0000000111111824 */ /* 0x000fe400078e020f */
[----:B--2---:R-:W-:-:S04]  /*08c0*/  @!P1 IMAD.WIDE.U32 R10, R4, R13, R10 ;  /* 0x0000000d040a9225 */ /* 0x004fc800078e000a */
[----:B------:R-:W-:Y:S02]  /*08d0*/  @!P1 IMAD.MOV.U32 R16, RZ, RZ, R10 ;  /* 0x000000ffff109224 */ /* 0x000fe400078e000a */
[----:B------:R-:W-:Y:S01]  /*08e0*/  @!P1 IMAD.MOV.U32 R17, RZ, RZ, R11 ;  /* 0x000000ffff119224 */ /* 0x000fe200078e000b */
[----:B------:R-:W-:Y:S06]  /*08f0*/  @!P3 BRA `(.L_x_5) ;  /* 0x00000000000cb947 */ /* 0x000fec0003800000 */
[----:B------:R-:W-:Y:S01]  /*0900*/  UCGABAR_WAIT ;  /* 0x0000000000007dc7 */ /* 0x000fe20008000000 */
[----:B------:R-:W-:Y:S01]  /*0910*/  CCTL.IVALL ;  /* 0x00000000ff00798f */ /* 0x000fe20002000000 */
[----:B------:R-:W-:Y:S05]  /*0920*/  BRA `(.L_x_6) ;  /* 0x0000000000047947 */ /* 0x000fea0003800000 */
.L_x_5:
[----:B------:R-:W-:Y:S06]  /*0930*/  BAR.SYNC.DEFER_BLOCKING 0x0 ;  /* 0x0000000000007b1d */ /* 0x000fec0000010000 */
.L_x_6:
[----:B------:R-:W-:Y:S05]  /*0940*/  @!P2 BRA `(.L_x_7) ;  /* 0x0000004000d4a947 */ /* 0x000fea0003800000 */
[----:B------:R-:W-:-:S13]  /*0950*/  ISETP.GT.U32.AND P0, PT, R8, 0x1, PT ;  /* 0x000000010800780c */ /* 0x000fda0003f04070 */
[----:B------:R-:W-:Y:S05]  /*0960*/  @P0 EXIT ;  /* 0x000000000000094d */ /* 0x000fea0003800000 */
[----:B------:R-:W-:Y:S01]  /*0970*/  ULDC.64 UR4, c[0x0][0x650] ;  /* 0x0001940000047ab9 */ /* 0x000fe20000000a00 */
[----:B------:R-:W-:Y:S01]  /*0980*/  PRMT R3, RZ, 0x7610, R3 ;  /* 0x00007610ff037816 */ /* 0x000fe20000000003 */
[----:B------:R-:W-:Y:S01]  /*0990*/  IMAD.MOV.U32 R71, RZ, RZ, -0x1 ;  /* 0xffffffffff477424 */ /* 0x000fe200078e00ff */
[----:B------:R-:W-:Y:S01]  /*09a0*/  ISETP.GE.U32.AND P0, PT, R16, UR4, PT ;  /* 0x0000000410007c0c */ /* 0x000fe2000bf06070 */
[----:B------:R-:W-:Y:S02]  /*09b0*/  IMAD.MOV.U32 R70, RZ, RZ, -0x1 ;  /* 0xffffffffff467424 */ /* 0x000fe400078e00ff */
[----:B------:R-:W-:Y:S01]  /*09c0*/  IMAD.MOV.U32 R67, RZ, RZ, -0x1 ;  /* 0xffffffffff437424 */ /* 0x000fe200078e00ff */
[----:B------:R-:W-:-:S13]  /*09d0*/  ISETP.GE.U32.AND.EX P0, PT, R17, UR5, PT, P0 ;  /* 0x0000000511007c0c */ /* 0x000fda000bf06100 */
[----:B------:R-:W-:Y:S05]  /*09e0*/  @P0 BRA `(.L_x_8) ;  /* 0x0000000400280947 */ /* 0x000fea0003800000 */
[----:B------:R-:W0:Y:S01]  /*09f0*/  LDC.64 R24, c[0x0][0x628] ;  /* 0x00018a00ff187b82 */ /* 0x000e220000000a00 */
[----:B------:R-:W-:Y:S02]  /*0a00*/  IMAD.MOV.U32 R10, RZ, RZ, R16 ;  /* 0x000000ffff0a7224 */ /* 0x000fe400078e0010 */
[----:B------:R-:W-:-:S05]  /*0a10*/  IMAD.MOV.U32 R11, RZ, RZ, R17 ;  /* 0x000000ffff0b7224 */ /* 0x000fca00078e0011 */
[----:B------:R-:W1:Y:S08]  /*0a20*/  LDC R8, c[0x0][0x630] ;  /* 0x00018c00ff087b82 */ /* 0x000e700000000800 */
[----:B------:R-:W2:Y:S01]  /*0a30*/  LDC.64 R26, c[0x0][0x620] ;  /* 0x00018800ff1a7b82 */ /* 0x000ea20000000a00 */
[----:B0-----:R-:W-:-:S04]  /*0a40*/  ISETP.NE.U32.AND P0, PT, R24, RZ, PT ;  /* 0x000000ff1800720c */ /* 0x001fc80003f05070 */
[----:B------:R-:W-:-:S13]  /*0a50*/  ISETP.NE.AND.EX P0, PT, R25, RZ, PT, P0 ;  /* 0x000000ff1900720c */ /* 0x000fda0003f05300 */
[----:B-12---:R-:W-:Y:S05]  /*0a60*/  @!P0 BRA `(.L_x_9) ;  /* 0x0000000000288947 */ /* 0x006fea0003800000 */
[----:B------:R-:W0:Y:S02]  /*0a70*/  LDC R3, c[0x0][0x634] ;  /* 0x00018d00ff037b82 */ /* 0x000e240000000800 */
[----:B0-----:R-:W-:-:S05]  /*0a80*/  IADD3 R3, P0, R16, R3, RZ ;  /* 0x0000000310037210 */ /* 0x001fca0007f1e0ff */
[----:B------:R-:W-:-:S04]  /*0a90*/  IMAD.X R21, RZ, RZ, R17, P0 ;  /* 0x000000ffff157224 */ /* 0x000fc800000e0611 */
[----:B------:R-:W-:-:S04]  /*0aa0*/  IMAD.WIDE.U32 R10, R21, R24, RZ ;  /* 0x00000018150a7225 */ /* 0x000fc800078e00ff */
[----:B------:R-:W-:-:S04]  /*0ab0*/  IMAD.WIDE.U32 R12, P0, R3, R25, R10 ;  /* 0x00000019030c7225 */ /* 0x000fc8000780000a */
[----:B------:R-:W-:-:S04]  /*0ac0*/  IMAD.WIDE.U32 R10, R3, R24, RZ ;  /* 0x00000018030a7225 */ /* 0x000fc800078e00ff */
[----:B------:R-:W-:Y:S01]  /*0ad0*/  IMAD.X R15, RZ, RZ, RZ, P0 ;  /* 0x000000ffff0f7224 */ /* 0x000fe200000e06ff */
[----:B------:R-:W-:Y:S01]  /*0ae0*/  IADD3 RZ, P0, R11, R12, RZ ;  /* 0x0000000c0bff7210 */ /* 0x000fe20007f1e0ff */
[----:B------:R-:W-:-:S04]  /*0af0*/  IMAD.MOV.U32 R14, RZ, RZ, R13 ;  /* 0x000000ffff0e7224 */ /* 0x000fc800078e000d */
[----:B------:R-:W-:-:S08]  /*0b00*/  IMAD.WIDE.U32.X R10, R21, R25, R14, P0 ;  /* 0x00000019150a7225 */ /* 0x000fd000000e040e */
.L_x_9:
[----:B------:R-:W0:Y:S01]  /*0b10*/  LDC.64 R30, c[0x0][0x640] ;  /* 0x00019000ff1e7b82 */ /* 0x000e220000000a00 */
[--C-:B------:R-:W-:Y:S01]  /*0b20*/  SHF.R.U64 R67, R10, R8, R11.reuse ;  /* 0x000000080a437219 */ /* 0x100fe2000000120b */
[----:B------:R-:W-:Y:S01]  /*0b30*/  IMAD R22, R9, R22, R4 ;  /* 0x0000001609167224 */ /* 0x000fe200078e0204 */
[----:B------:R-:W-:Y:S01]  /*0b40*/  SHF.R.U32.HI R3, RZ, R8, R11 ;  /* 0x00000008ff037219 */ /* 0x000fe2000001160b */
[----:B------:R-:W-:Y:S01]  /*0b50*/  IMAD.MOV.U32 R23, RZ, RZ, 0x1 ;  /* 0x00000001ff177424 */ /* 0x000fe200078e00ff */
[----:B------:R-:W-:-:S03]  /*0b60*/  IADD3 R5, P0, RZ, -R67, RZ ;  /* 0x80000043ff057210 */ /* 0x000fc60007f1e0ff */
[----:B------:R-:W1:Y:S02]  /*0b70*/  LDC R12, c[0x0][0x618] ;  /* 0x00018600ff0c7b82 */ /* 0x000e640000000800 */
[----:B------:R-:W-:Y:S02]  /*0b80*/  IMAD.X R3, RZ, RZ, ~R3, P0 ;  /* 0x000000ffff037224 */ /* 0x000fe400000e0e03 */
[----:B------:R-:W-:-:S04]  /*0b90*/  IMAD.WIDE.U32 R10, R5, R26, R16 ;  /* 0x0000001a050a7225 */ /* 0x000fc800078e0010 */
[----:B------:R-:W2:Y:S01]  /*0ba0*/  LDC R20, c[0x0][0x608] ;  /* 0x00018200ff147b82 */ /* 0x000ea20000000800 */
[----:B------:R-:W-:Y:S02]  /*0bb0*/  IMAD R8, R3, R26, RZ ;  /* 0x0000001a03087224 */ /* 0x000fe400078e02ff */
[----:B------:R-:W-:Y:S02]  /*0bc0*/  IMAD.MOV.U32 R3, RZ, RZ, -0x1 ;  /* 0xffffffffff037424 */ /* 0x000fe400078e00ff */
[----:B------:R-:W-:-:S03]  /*0bd0*/  IMAD R5, R5, R27, R8 ;  /* 0x0000001b05057224 */ /* 0x000fc600078e0208 */
[----:B------:R-:W3:Y:S01]  /*0be0*/  LDC R28, c[0x0][0x658] ;  /* 0x00019600ff1c7b82 */ /* 0x000ee20000000800 */
[----:B------:R-:W-:Y:S01]  /*0bf0*/  IMAD.IADD R5, R11, 0x1, R5 ;  /* 0x000000010b057824 */ /* 0x000fe200078e0205 */
[----:B0-----:R-:W-:-:S04]  /*0c00*/  ISETP.NE.U32.AND P0, PT, R30, RZ, PT ;  /* 0x000000ff1e00720c */ /* 0x001fc80003f05070 */
[----:B------:R-:W-:Y:S02]  /*0c10*/  ISETP.NE.AND.EX P0, PT, R31, RZ, PT, P0 ;  /* 0x000000ff1f00720c */ /* 0x000fe40003f05300 */
[----:B------:R-:W0:Y:S01]  /*0c20*/  LDC R24, c[0x0][0x600] ;  /* 0x00018000ff187b82 */ /* 0x000e220000000800 */
[-CC-:B-1----:R-:W-:Y:S02]  /*0c30*/  SHF.R.U64 R14, R10, R12.reuse, R5.reuse ;  /* 0x0000000c0a0e7219 */ /* 0x182fe40000001205 */
[----:B------:R-:W-:-:S05]  /*0c40*/  SHF.R.U32.HI R5, RZ, R12, R5 ;  /* 0x0000000cff057219 */ /* 0x000fca0000011605 */
[----:B------:R-:W1:Y:S01]  /*0c50*/  LDC R15, c[0x0][0x648] ;  /* 0x00019200ff0f7b82 */ /* 0x000e620000000800 */
[-CC-:B--2---:R-:W-:Y:S02]  /*0c60*/  SHF.R.U64 R27, R14, R20.reuse, R5.reuse ;  /* 0x000000140e1b7219 */ /* 0x184fe40000001205 */
[----:B------:R-:W-:-:S05]  /*0c70*/  SHF.R.U32.HI R5, RZ, R20, R5 ;  /* 0x00000014ff057219 */ /* 0x000fca0000011605 */
[----:B------:R-:W2:Y:S01]  /*0c80*/  LDC R21, c[0x0][0x638] ;  /* 0x00018e00ff157b82 */ /* 0x000ea20000000800 */
[-CC-:B---3--:R-:W-:Y:S02]  /*0c90*/  SHF.R.U64 R20, R27, R28.reuse, R5.reuse ;  /* 0x0000001c1b147219 */ /* 0x188fe40000001205 */
[-C--:B------:R-:W-:Y:S02]  /*0ca0*/  SHF.L.U32 R3, R3, R28.reuse, RZ ;  /* 0x0000001c03037219 */ /* 0x080fe400000006ff */
[----:B------:R-:W-:Y:S01]  /*0cb0*/  SHF.R.U32.HI R5, RZ, R28, R5 ;  /* 0x0000001cff057219 */ /* 0x000fe20000011605 */
[----:B------:R-:W-:Y:S01]  /*0cc0*/  IMAD.MOV.U32 R4, RZ, RZ, R20 ;  /* 0x000000ffff047224 */ /* 0x000fe200078e0014 */
[----:B------:R-:W-:Y:S01]  /*0cd0*/  LOP3.LUT R12, RZ, R3, RZ, 0x33, !PT ;  /* 0x00000003ff0c7212 */ /* 0x000fe200078e33ff */
[----:B------:R-:W3:Y:S01]  /*0ce0*/  LDC R25, c[0x0][0x610] ;  /* 0x00018400ff197b82 */ /* 0x000ee20000000800 */
[----:B------:R-:W-:Y:S05]  /*0cf0*/  @!P0 BRA `(.L_x_10) ;  /* 0x0000000000288947 */ /* 0x000fea0003800000 */
[----:B------:R-:W4:Y:S02]  /*0d00*/  LDC R3, c[0x0][0x64c] ;  /* 0x00019300ff037b82 */ /* 0x000f240000000800 */
[----:B----4-:R-:W-:-:S05]  /*0d10*/  IADD3 R3, P0, R20, R3, RZ ;  /* 0x0000000314037210 */ /* 0x010fca0007f1e0ff */
        /* <DEDUP_REMOVED lines=8> */
.L_x_10:
[----:B-1----:R-:W-:Y:S01]  /*0da0*/  SHF.R.U64 R4, R4, R15, R5 ;  /* 0x0000000f04047219 */ /* 0x002fe20000001205 */
[----:B0-----:R-:W-:Y:S01]  /*0db0*/  VIADD R5, R24, 0xffffffff ;  /* 0xffffffff18057836 */ /* 0x001fe20000000000 */
[----:B------:R-:W-:Y:S02]  /*0dc0*/  SHF.L.U32 R3, R23, R28, RZ ;  /* 0x0000001c17037219 */ /* 0x000fe400000006ff */
[----:B------:R-:W-:Y:S01]  /*0dd0*/  LOP3.LUT R12, R27, R12, RZ, 0xc0, !PT ;  /* 0x0000000c1b0c7212 */ /* 0x000fe200078ec0ff */
[----:B------:R-:W-:Y:S01]  /*0de0*/  IMAD.MOV R8, RZ, RZ, -R4 ;  /* 0x000000ffff087224 */ /* 0x000fe200078e0a04 */
[----:B------:R-:W-:-:S03]  /*0df0*/  SEL R7, R7, R22, !P1 ;  /* 0x0000001607077207 */ /* 0x000fc60004800000 */
[----:B------:R-:W-:Y:S01]  /*0e00*/  IMAD R12, R3, R4, R12 ;  /* 0x00000004030c7224 */ /* 0x000fe200078e020c */
[----:B------:R-:W-:Y:S01]  /*0e10*/  LOP3.LUT R4, R14, R5, RZ, 0xc0, !PT ;  /* 0x000000050e047212 */ /* 0x000fe200078ec0ff */
[----:B--2---:R-:W-:Y:S02]  /*0e20*/  IMAD R3, R8, R21, R20 ;  /* 0x0000001508037224 */ /* 0x004fe400078e0214 */
[----:B---3--:R-:W-:Y:S02]  /*0e30*/  IMAD R7, R12, R25, R7 ;  /* 0x000000190c077224 */ /* 0x008fe400078e0207 */
[----:B------:R-:W-:Y:S02]  /*0e40*/  IMAD.MOV.U32 R5, RZ, RZ, 0x1 ;  /* 0x00000001ff057424 */ /* 0x000fe400078e00ff */
[----:B------:R-:W-:-:S03]  /*0e50*/  IMAD R4, R3, R24, R4 ;  /* 0x0000001803047224 */ /* 0x000fc600078e0204 */
[----:B------:R-:W-:Y:S02]  /*0e60*/  PRMT R3, R5, 0x7610, R3 ;  /* 0x0000761005037816 */ /* 0x000fe40000000003 */
[----:B------:R-:W-:Y:S02]  /*0e70*/  SEL R70, R4, R7, !P1 ;  /* 0x0000000704467207 */ /* 0x000fe40004800000 */
[----:B------:R-:W-:-:S07]  /*0e80*/  SEL R71, R7, R4, !P1 ;  /* 0x0000000407477207 */ /* 0x000fce0004800000 */
.L_x_8:
[----:B------:R-:W-:-:S08]  /*0e90*/  NOP ;  /* 0x0000000000007918 */ /* 0x000fd00000000000 */
[----:B------:R-:W0:Y:S02]  /*0ea0*/  USETMAXREG.TRY_ALLOC.CTAPOOL UP0, 0xe8 ;  /* 0x000000e8000079c8 */ /* 0x000e240008000600 */
[----:B0-----:R-:W-:-:S13]  /*0eb0*/  PLOP3.LUT P0, PT, PT, PT, UP0, 0x80, 0x0 ;  /* 0x000000000000781c */ /* 0x001fda0003f0f008 */
[----:B------:R-:W-:Y:S05]  /*0ec0*/  @!P0 BRA `(.L_x_8) ;  /* 0xfffffffc00f08947 */ /* 0x000fea000383ffff */
[----:B------:R-:W-:Y:S01]  /*0ed0*/  ULDC.64 UR4, c[0x0][0x598] ;  /* 0x0001660000047ab9 */ /* 0x000fe20000000a00 */
[----:B------:R-:W-:Y:S01]  /*0ee0*/  ULDC.64 UR36, c[0x0][0x208] ;  /* 0x0000820000247ab9 */ /* 0x000fe20000000a00 */
[----:B------:R-:W-:-:S04]  /*0ef0*/  ISETP.NE.U32.AND P0, PT, RZ, UR4, PT ;  /* 0x00000004ff007c0c */ /* 0x000fc8000bf05070 */
[----:B------:R-:W-:-:S13]  /*0f00*/  ISETP.NE.AND.EX P0, PT, RZ, UR5, PT, P0 ;  /* 0x00000005ff007c0c */ /* 0x000fda000bf05300 */
[----:B------:R-:W-:Y:S05]  /*0f10*/  @!P0 BRA `(.L_x_11) ;  /* 0x00000000001c8947 */ /* 0x000fea0003800000 */
[----:B------:R-:W0:Y:S02]  /*0f20*/  LDC.64 R4, c[0x0][0x598] ;  /* 0x00016600ff047b82 */ /* 0x000e240000000a00 */
[----:B0-----:R-:W2:Y:S02]  /*0f30*/  LDG.E.64 R4, desc[UR36][R4.64] ;  /* 0x0000002404047981 */ /* 0x001ea4000c1e1b00 */
[----:B--2---:R-:W-:-:S04]  /*0f40*/  ISETP.NE.U32.AND P0, PT, R4, RZ, PT ;  /* 0x000000ff0400720c */ /* 0x004fc80003f05070 */
[----:B------:R-:W-:-:S13]  /*0f50*/  ISETP.NE.AND.EX P0, PT, R5, RZ, PT, P0 ;  /* 0x000000ff0500720c */ /* 0x000fda0003f05300 */
[----:B------:R-:W-:Y:S05]  /*0f60*/  @!P0 BRA `(.L_x_11) ;  /* 0x0000000000088947 */ /* 0x000fea0003800000 */
[----:B------:R0:W5:Y:S01]  /*0f70*/  LD.E R56, desc[UR36][R4.64] ;  /* 0x0000002404387980 */ /* 0x000162000c101900 */
[----:B------:R-:W-:Y:S05]  /*0f80*/  BRA `(.L_x_12) ;  /* 0x0000000000247947 */ /* 0x000fea0003800000 */
.L_x_11:
[----:B------:R-:W-:Y:S02]  /*0f90*/  ULDC.64 UR4, c[0x0][0x588] ;  /* 0x0001620000047ab9 */ /* 0x000fe40000000a00 */
[----:B------:R-:W-:-:S04]  /*0fa0*/  ISETP.NE.U32.AND P0, PT, RZ, UR4, PT ;  /* 0x00000004ff007c0c */ /* 0x000fc8000bf05070 */
[----:B------:R-:W-:-:S13]  /*0fb0*/  ISETP.NE.AND.EX P0, PT, RZ, UR5, PT, P0 ;  /* 0x00000005ff007c0c */ /* 0x000fda000bf05300 */
[----:B------:R-:W-:Y:S05]  /*0fc0*/  @!P0 BRA `(.L_x_13) ;  /* 0x00000000000c8947 */ /* 0x000fea0003800000 */
[----:B------:R-:W0:Y:S02]  /*0fd0*/  LDC.64 R56, c[0x0][0x588] ;  /* 0x00016200ff387b82 */ /* 0x000e240000000a00 */
[----:B0-----:R1:W5:Y:S01]  /*0fe0*/  LDG.E R56, desc[UR36][R56.64] ;  /* 0x0000002438387981 */ /* 0x001362000c1e1900 */
[----:B------:R-:W-:Y:S05]  /*0ff0*/  BRA `(.L_x_12) ;  /* 0x0000000000087947 */ /* 0x000fea0003800000 */
.L_x_13:
[----:B------:R-:W-:Y:S02]  /*1000*/  ULDC UR4, c[0x0][0x580] ;  /* 0x0001600000047ab9 */ /* 0x000fe40000000800 */
[----:B------:R-:W-:-:S07]  /*1010*/  IMAD.U32 R56, RZ, RZ, UR4 ;  /* 0x00000004ff387e24 */ /* 0x000fce000f8e00ff */
.L_x_12:
[----:B------:R-:W-:Y:S02]  /*1020*/  ULDC.64 UR4, c[0x0][0x5a0] ;  /* 0x0001680000047ab9 */ /* 0x000fe40000000a00 */
[----:B------:R-:W-:-:S04]  /*1030*/  ISETP.NE.U32.AND P0, PT, RZ, UR4, PT ;  /* 0x00000004ff007c0c */ /* 0x000fc8000bf05070 */
[----:B------:R-:W-:-:S13]  /*1040*/  ISETP.NE.AND.EX P0, PT, RZ, UR5, PT, P0 ;  /* 0x00000005ff007c0c */ /* 0x000fda000bf05300 */
[----:B------:R-:W-:Y:S05]  /*1050*/  @!P0 BRA `(.L_x_14) ;  /* 0x00000000001c8947 */ /* 0x000fea0003800000 */
[----:B0-----:R-:W0:Y:S02]  /*1060*/  LDC.64 R4, c[0x0][0x5a0] ;  /* 0x00016800ff047b82 */ /* 0x001e240000000a00 */
[----:B0-----:R-:W2:Y:S02]  /*1070*/  LDG.E.64 R4, desc[UR36][R4.64] ;  /* 0x0000002404047981 */ /* 0x001ea4000c1e1b00 */
[----:B--2---:R-:W-:-:S04]  /*1080*/  ISETP.NE.U32.AND P0, PT, R4, RZ, PT ;  /* 0x000000ff0400720c */ /* 0x004fc80003f05070 */
[----:B------:R-:W-:-:S13]  /*1090*/  ISETP.NE.AND.EX P0, PT, R5, RZ, PT, P0 ;  /* 0x000000ff0500720c */ /* 0x000fda0003f05300 */
[----:B------:R-:W-:Y:S05]  /*10a0*/  @!P0 BRA `(.L_x_14) ;  /* 0x0000000000088947 */ /* 0x000fea0003800000 */
[----:B-1----:R0:W5:Y:S01]  /*10b0*/  LD.E R57, desc[UR36][R4.64] ;  /* 0x0000002404397980 */ /* 0x002162000c101900 */
[----:B------:R-:W-:Y:S05]  /*10c0*/  BRA `(.L_x_15) ;  /* 0x0000000000247947 */ /* 0x000fea0003800000 */
.L_x_14:
[----:B------:R-:W-:Y:S02]  /*10d0*/  ULDC.64 UR4, c[0x0][0x590] ;  /* 0x0001640000047ab9 */ /* 0x000fe40000000a00 */
[----:B------:R-:W-:-:S04]  /*10e0*/  ISETP.NE.U32.AND P0, PT, RZ, UR4, PT ;  /* 0x00000004ff007c0c */ /* 0x000fc8000bf05070 */
[----:B------:R-:W-:-:S13]  /*10f0*/  ISETP.NE.AND.EX P0, PT, RZ, UR5, PT, P0 ;  /* 0x00000005ff007c0c */ /* 0x000fda000bf05300 */
[----:B------:R-:W-:Y:S05]  /*1100*/  @!P0 BRA `(.L_x_16) ;  /* 0x00000000000c8947 */ /* 0x000fea0003800000 */
[----:B0-----:R-:W1:Y:S02]  /*1110*/  LDC.64 R4, c[0x0][0x590] ;  /* 0x00016400ff047b82 */ /* 0x001e640000000a00 */
[----:B-1----:R1:W5:Y:S01]  /*1120*/  LDG.E R57, desc[UR36][R4.64] ;  /* 0x0000002404397981 */ /* 0x002362000c1e1900 */
[----:B------:R-:W-:Y:S05]  /*1130*/  BRA `(.L_x_15) ;  /* 0x0000000000087947 */ /* 0x000fea0003800000 */
.L_x_16:
[----:B------:R-:W-:Y:S02]  /*1140*/  ULDC UR4, c[0x0][0x584] ;  /* 0x0001610000047ab9 */ /* 0x000fe40000000800 */
[----:B-1----:R-:W-:-:S07]  /*1150*/  IMAD.U32 R57, RZ, RZ, UR4 ;  /* 0x00000004ff397e24 */ /* 0x002fce000f8e00ff */
.L_x_15:
[----:B------:R-:W-:-:S13]  /*1160*/  LOP3.LUT P0, RZ, R3, 0xff, RZ, 0xc0, !PT ;  /* 0x000000ff03ff7812 */ /* 0x000fda000780c0ff */
[----:B------:R-:W-:Y:S05]  /*1170*/  @!P0 EXIT ;  /* 0x000000000000894d */ /* 0x000fea0003800000 */
[----:B------:R-:W2:Y:S01]  /*1180*/  LDC R60, c[0x0][0x658] ;  /* 0x00019600ff3c7b82 */ /* 0x000ea20000000800 */
[----:B------:R-:W-:Y:S01]  /*1190*/  ULDC.64 UR6, c[0x0][0x288] ;  /* 0x0000a20000067ab9 */ /* 0x000fe20000000a00 */
[----:B------:R-:W-:Y:S01]  /*11a0*/  LOP3.LUT R6, R6, 0x1, RZ, 0xc0, !PT ;  /* 0x0000000106067812 */ /* 0x000fe200078ec0ff */
[----:B------:R-:W-:Y:S01]  /*11b0*/  UIADD3 UR4, UR7, 0x3f, URZ ;  /* 0x0000003f07047890 */ /* 0x000fe2000fffe03f */
[----:B------:R-:W-:Y:S01]  /*11c0*/  SHF.R.U32.HI R3, RZ, 0x2, R62 ;  /* 0x00000002ff037819 */ /* 0x000fe2000001163e */
[----:B01----:R-:W-:Y:S01]  /*11d0*/  IMAD.MOV.U32 R5, RZ, RZ, -0x1 ;  /* 0xffffffffff057424 */ /* 0x003fe200078e00ff */
[----:B------:R-:W-:Y:S01]  /*11e0*/  SHF.R.U32.HI R0, RZ, 0x1, R0 ;  /* 0x00000001ff007819 */ /* 0x000fe20000011600 */
[----:B------:R-:W-:Y:S01]  /*11f0*/  USHF.R.S32.HI UR5, URZ, 0x1f, UR4 ;  /* 0x0000001f3f057899 */ /* 0x000fe20008011404 */
[----:B------:R-:W0:Y:S01]  /*1200*/  LDC.64 R58, c[0x0][0x5c8] ;  /* 0x00017200ff3a7b82 */ /* 0x000e220000000a00 */
[----:B------:R-:W-:Y:S01]  /*1210*/  IMAD.SHL.U32 R22, R6, 0x40, RZ ;  /* 0x0000004006167824 */ /* 0x000fe200078e00ff */
[----:B------:R-:W-:Y:S01]  /*1220*/  LOP3.LUT R3, R3, 0x7, RZ, 0xc0, !PT ;  /* 0x0000000703037812 */ /* 0x000fe200078ec0ff */
[----:B------:R-:W-:Y:S01]  /*1230*/  ULEA.HI UR5, UR5, UR4, URZ, 0x6 ;  /* 0x0000000405057291 */ /* 0x000fe2000f8f303f */
[----:B------:R-:W-:Y:S01]  /*1240*/  LOP3.LUT R0, R0, 0x30, RZ, 0xc0, !PT ;  /* 0x0000003000007812 */ /* 0x000fe200078ec0ff */
[----:B------:R-:W-:Y:S01]  /*1250*/  IMAD.MOV.U32 R7, RZ, RZ, 0x1 ;  /* 0x00000001ff077424 */ /* 0x000fe200078e00ff */
[--C-:B------:R-:W-:Y:S01]  /*1260*/  LOP3.LUT R22, R22, 0x40, R3.reuse, 0xe2, !PT ;  /* 0x0000004016167812 */ /* 0x100fe200078ee203 */
[----:B------:R-:W-:Y:S01]  /*1270*/  USHF.R.S32.HI UR43, URZ, 0x6, UR5 ;  /* 0x000000063f2b7899 */ /* 0x000fe20008011405 */
[----:B------:R-:W1:Y:S01]  /*1280*/  LDC R64, c[0x0][0x600] ;  /* 0x00018000ff407b82 */ /* 0x000e620000000800 */
[----:B------:R-:W-:Y:S01]  /*1290*/  IADD3 R3, RZ, -R0, -R3 ;  /* 0x80000000ff037210 */ /* 0x000fe20007ffe803 */
[----:B------:R-:W-:Y:S01]  /*12a0*/  IMAD.U32 R4, RZ, RZ, UR6 ;  /* 0x00000006ff047e24 */ /* 0x000fe2000f8e00ff */
[C---:B------:R-:W-:Y:S01]  /*12b0*/  LOP3.LUT R61, R62.reuse, 0x3, RZ, 0xc0, !PT ;  /* 0x000000033e3d7812 */ /* 0x040fe200078ec0ff */
[----:B------:R-:W-:Y:S01]  /*12c0*/  UISETP.LT.AND UP0, UPT, UR43, 0x1, UPT ;  /* 0x000000012b00788c */ /* 0x000fe2000bf01270 */
[----:B------:R-:W-:Y:S01]  /*12d0*/  LOP3.LUT R63, R62, 0x80, RZ, 0xc0, !PT ;  /* 0x000000803e3f7812 */ /* 0x000fe200078ec0ff */
[----:B------:R-:W-:Y:S01]  /*12e0*/  IMAD R3, R6, -0x40, R3 ;  /* 0xffffffc006037824 */ /* 0x000fe200078e0203 */
[----:B------:R-:W-:Y:S01]  /*12f0*/  ULDC UR4, c[0x0][0x284] ;  /* 0x0000a10000047ab9 */ /* 0x000fe20000000800 */
[----:B--2---:R-:W-:Y:S01]  /*1300*/  SHF.L.U32 R5, R5, R60, RZ ;  /* 0x0000003c05057219 */ /* 0x004fe200000006ff */
[----:B------:R-:W-:Y:S01]  /*1310*/  USEL UR44, UR43, 0x1, UP0 ;  /* 0x000000012b2c7887 */ /* 0x000fe20008000000 */
[----:B------:R-:W-:Y:S01]  /*1320*/  IMAD R61, R61, -0x2, R4 ;  /* 0xfffffffe3d3d7824 */ /* 0x000fe200078e0204 */
[----:B------:R-:W-:Y:S01]  /*1330*/  LOP3.LUT R22, R22, R0, RZ, 0xfc, !PT ;  /* 0x0000000016167212 */ /* 0x000fe200078efcff */
[----:B------:R-:W-:Y:S01]  /*1340*/  IMAD.SHL.U32 R62, R62, 0x2, RZ ;  /* 0x000000023e3e7824 */ /* 0x000fe200078e00ff */
[----:B------:R-:W-:Y:S01]  /*1350*/  SHF.L.U32 R60, R7, R60, RZ ;  /* 0x0000003c073c7219 */ /* 0x000fe200000006ff */
[----:B------:R-:W-:Y:S01]  /*1360*/  VIADD R66, R3, UR4 ;  /* 0x0000000403427c36 */ /* 0x000fe20008000000 */
[----:B------:R-:W-:Y:S01]  /*1370*/  LOP3.LUT R69, R18, 0x1, RZ, 0xfc, !PT ;  /* 0x0000000112457812 */ /* 0x000fe200078efcff */
[----:B------:R-:W-:Y:S01]  /*1380*/  IMAD.MOV.U32 R23, RZ, RZ, RZ ;  /* 0x000000ffff177224 */ /* 0x000fe200078e00ff */
[C---:B0-----:R-:W-:Y:S01]  /*1390*/  SHF.L.U64.HI R59, R58.reuse, 0x3, R59 ;  /* 0x000000033a3b7819 */ /* 0x041fe2000001023b */
[----:B------:R-:W-:Y:S01]  /*13a0*/  IMAD.SHL.U32 R58, R58, 0x8, RZ ;  /* 0x000000083a3a7824 */ /* 0x000fe200078e00ff */
[----:B------:R-:W-:Y:S01]  /*13b0*/  SHF.R.U32.HI R63, RZ, 0x7, R63 ;  /* 0x00000007ff3f7819 */ /* 0x000fe2000001163f */
[----:B------:R-:W-:Y:S01]  /*13c0*/  UIADD3 UR44, UR43, -UR44, URZ ;  /* 0x8000002c2b2c7290 */ /* 0x000fe2000fffe03f */
[----:B------:R-:W-:Y:S01]  /*13d0*/  LOP3.LUT R65, RZ, R5, RZ, 0x33, !PT ;  /* 0x00000005ff417212 */ /* 0x000fe200078e33ff */
[----:B------:R-:W-:Y:S01]  /*13e0*/  UMOV UR40, URZ ;  /* 0x0000003f00287c82 */ /* 0x000fe20008000000 */
[----:B------:R-:W-:Y:S01]  /*13f0*/  UMOV UR42, URZ ;  /* 0x0000003f002a7c82 */ /* 0x000fe20008000000 */
[----:B-1----:R-:W-:-:S08]  /*1400*/  VIADD R64, R64, 0xffffffff ;  /* 0xffffffff40407836 */ /* 0x002fd00000000000 */
.L_x_98:
[----:B0-----:R-:W0:Y:S01]  /*1410*/  SHFL.IDX PT, R0, R63, RZ, 0x1f ;  /* 0x00001fff3f007589 */ /* 0x001e2200000e0000 */
[----:B-1----:R-:W1:Y:S01]  /*1420*/  S2UR UR7, SR_CgaCtaId ;  /* 0x00000000000779c3 */ /* 0x002e620000008800 */
[----:B------:R-:W-:Y:S01]  /*1430*/  UMOV UR6, 0x400 ;  /* 0x0000040000067882 */ /* 0x000fe20000000000 */
[----:B0-----:R-:W-:Y:S01]  /*1440*/  R2UR UR4, R0 ;  /* 0x00000000000472ca */ /* 0x001fe200000e0000 */
[----:B-1----:R-:W-:-:S12]  /*1450*/  ULEA UR6, UR7, UR6, 0x18 ;  /* 0x0000000607067291 */ /* 0x002fd8000f8ec03f */
[----:B------:R-:W-:-:S04]  /*1460*/  ULEA.HI UR5, UR4, UR4, URZ, 0x1 ;  /* 0x0000000404057291 */ /* 0x000fc8000f8f083f */
[----:B------:R-:W-:-:S04]  /*1470*/  ULOP3.LUT UR5, UR5, 0x7fffe, URZ, 0xc0, !UPT ;  /* 0x0007fffe05057892 */ /* 0x000fc8000f8ec03f */
[----:B------:R-:W-:-:S03]  /*1480*/  UIADD3 UR5, UR4, -UR5, URZ ;  /* 0x8000000504057290 */ /* 0x000fc6000fffe03f */
[----:B------:R-:W-:Y:S01]  /*1490*/  ULDC UR4, c[0x0][0x28c] ;  /* 0x0000a30000047ab9 */ /* 0x000fe20000000800 */
[----:B------:R-:W-:Y:S01]  /*14a0*/  ULEA UR5, UR5, UR6, 0xd ;  /* 0x0000000605057291 */ /* 0x000fe2000f8e683f */
[----:B------:R-:W-:-:S03]  /*14b0*/  ISETP.LT.AND P0, PT, RZ, UR4, PT ;  /* 0x00000004ff007c0c */ /* 0x000fc6000bf01270 */
[----:B------:R-:W-:-:S04]  /*14c0*/  UIADD3 UR5, UR5, 0x100, URZ ;  /* 0x0000010005057890 */ /* 0x000fc8000fffe03f */
[----:B------:R-:W-:-:S04]  /*14d0*/  USHF.R.U32.HI UR5, URZ, 0x4, UR5 ;  /* 0x000000043f057899 */ /* 0x000fc80008011605 */
[----:B------:R-:W-:-:S04]  /*14e0*/  ULOP3.LUT UR5, UR5, 0x3fff, URZ, 0xc0, !UPT ;  /* 0x00003fff05057892 */ /* 0x000fc8000f8ec03f */
[----:B------:R-:W-:Y:S01]  /*14f0*/  ULOP3.LUT UR45, UR5, 0x10000, URZ, 0xfc, !UPT ;  /* 0x00010000052d7892 */ /* 0x000fe2000f8efc3f */
[----:B---345:R-:W-:Y:S11]  /*1500*/  @P0 BRA `(.L_x_17) ;  /* 0x0000000000400947 */ /* 0x038ff60003800000 */
[----:B------:R-:W-:Y:S01]  /*1510*/  MOV R0, 0x0 ;  /* 0x0000000000007802 */ /* 0x000fe20000000f00 */
[----:B------:R-:W-:Y:S01]  /*1520*/  ULDC.64 UR4, c[0x4][0x68] ;  /* 0x01001a0000047ab9 */ /* 0x000fe20000000a00 */
[----:B------:R-:W-:Y:S01]  /*1530*/  ULDC.64 UR6, c[0x4][0x8] ;  /* 0x0100020000067ab9 */ /* 0x000fe20000000a00 */
[----:B------:R-:W-:Y:S01]  /*1540*/  IMAD.U32 R4, RZ, RZ, UR4 ;  /* 0x00000004ff047e24 */ /* 0x000fe2000f8e00ff */
[----:B------:R0:W1:Y:S01]  /*1550*/  LDC.64 R14, c[0x4][R0] ;  /* 0x01000000000e7b82 */ /* 0x0000620000000a00 */
[----:B------:R-:W-:Y:S01]  /*1560*/  IMAD.U32 R5, RZ, RZ, UR5 ;  /* 0x00000005ff057e24 */ /* 0x000fe2000f8e00ff */
[----:B------:R-:W-:Y:S01]  /*1570*/  ULDC.64 UR4, c[0x4][0x70] ;  /* 0x01001c0000047ab9 */ /* 0x000fe20000000a00 */
[----:B------:R-:W-:Y:S02]  /*1580*/  IMAD.U32 R10, RZ, RZ, UR6 ;  /* 0x00000006ff0a7e24 */ /* 0x000fe4000f8e00ff */
[----:B------:R-:W-:Y:S02]  /*1590*/  IMAD.U32 R6, RZ, RZ, UR4 ;  /* 0x00000004ff067e24 */ /* 0x000fe4000f8e00ff */
[----:B------:R-:W-:-:S02]  /*15a0*/  IMAD.U32 R7, RZ, RZ, UR5 ;  /* 0x00000005ff077e24 */ /* 0x000fc4000f8e00ff */
[----:B------:R-:W-:Y:S02]  /*15b0*/  IMAD.U32 R11, RZ, RZ, UR7 ;  /* 0x00000007ff0b7e24 */ /* 0x000fe4000f8e00ff */
[----:B------:R-:W-:Y:S02]  /*15c0*/  IMAD.MOV.U32 R8, RZ, RZ, 0x1e1 ;  /* 0x000001e1ff087424 */ /* 0x000fe400078e00ff */
[----:B------:R-:W-:Y:S02]  /*15d0*/  IMAD.MOV.U32 R12, RZ, RZ, 0x1 ;  /* 0x00000001ff0c7424 */ /* 0x000fe400078e00ff */
[----:B0-----:R-:W-:-:S07]  /*15e0*/  IMAD.MOV.U32 R13, RZ, RZ, RZ ;  /* 0x000000ffff0d7224 */ /* 0x001fce00078e00ff */
[----:B------:R-:W-:-:S07]  /*15f0*/  LEPC R20, `(.L_x_17) ;  /* 0x000000001014794e */ /* 0x000fce0000000000 */
[----:B-1---5:R-:W-:Y:S05]  /*1600*/  CALL.ABS.NOINC R14 ;  /* 0x000000000e007343 */ /* 0x022fea0003c00000 */
.L_x_17:
[----:B------:R-:W-:-:S13]  /*1610*/  ISETP.NE.AND P0, PT, R69, 0x3, PT ;  /* 0x000000034500780c */ /* 0x000fda0003f05270 */
[----:B------:R-:W-:Y:S05]  /*1620*/  @!P0 BRA `(.L_x_18) ;  /* 0x0000000000048947 */ /* 0x000fea0003800000 */
[----:B------:R-:W-:Y:S01]  /*1630*/  BPT.TRAP 0x1 ;  /* 0x000000040000795c */ /* 0x000fe20000300000 */
.L_x_18:
[----:B------:R-:W0:Y:S01]  /*1640*/  S2UR UR5, SR_CgaCtaId ;  /* 0x00000000000579c3 */ /* 0x000e220000008800 */
[----:B------:R-:W-:Y:S01]  /*1650*/  UMOV UR4, 0x400 ;  /* 0x0000040000047882 */ /* 0x000fe20000000000 */
[----:B------:R-:W-:Y:S02]  /*1660*/  IMAD.U32 R0, RZ, RZ, UR40 ;  /* 0x00000028ff007e24 */ /* 0x000fe4000f8e00ff */
[----:B------:R-:W-:-:S03]  /*1670*/  IMAD.U32 R3, RZ, RZ, UR42 ;  /* 0x0000002aff037e24 */ /* 0x000fc6000f8e00ff */
[----:B------:R-:W-:Y:S01]  /*1680*/  SHF.L.U32 R0, R0, 0x1f, RZ ;  /* 0x0000001f00007819 */ /* 0x000fe200000006ff */
[----:B0-----:R-:W-:-:S06]  /*1690*/  ULEA UR4, UR5, UR4, 0x18 ;  /* 0x0000000405047291 */ /* 0x001fcc000f8ec03f */
[----:B------:R-:W-:-:S04]  /*16a0*/  IMAD.U32 R6, RZ, RZ, UR4 ;  /* 0x00000004ff067e24 */ /* 0x000fc8000f8e00ff */
[----:B------:R-:W-:-:S04]  /*16b0*/  IMAD R3, R3, 0x8, R6 ;  /* 0x0000000803037824 */ /* 0x000fc800078e0206 */
[----:B------:R0:W1:Y:S01]  /*16c0*/  SYNCS.PHASECHK.TRANS64.TRYWAIT P1, [R3+URZ], R0 ;  /* 0x00000000030075a7 */ /* 0x000062000802017f */
[----:B------:R-:W-:Y:S05]  /*16d0*/  @!P0 BRA `(.L_x_19) ;  /* 0x0000000000048947 */ /* 0x000fea0003800000 */
[----:B------:R-:W-:Y:S01]  /*16e0*/  BPT.TRAP 0x1 ;  /* 0x000000040000795c */ /* 0x000fe20000300000 */
.L_x_19:
[----:B------:R-:W-:-:S05]  /*16f0*/  IMAD.U32 R4, RZ, RZ, UR44 ;  /* 0x0000002cff047e24 */ /* 0x000fca000f8e00ff */
[----:B------:R-:W-:Y:S01]  /*1700*/  ISETP.GE.AND P2, PT, R4, 0x1, PT ;  /* 0x000000010400780c */ /* 0x000fe20003f46270 */
[----:B-1----:R-:W-:-:S12]  /*1710*/  @P1 BRA `(.L_x_20) ;  /* 0x0000000000081947 */ /* 0x002fd80003800000 */
[----:B------:R-:W1:Y:S02]  /*1720*/  SYNCS.PHASECHK.TRANS64.TRYWAIT P1, [R3+URZ], R0 ;  /* 0x00000000030075a7 */ /* 0x000e64000802017f */
[----:B-1----:R-:W-:Y:S05]  /*1730*/  @!P1 BRA `(.L_x_21) ;  /* 0x0000004800d89947 */ /* 0x002fea0003800000 */
.L_x_20:
[----:B------:R-:W-:Y:S05]  /*1740*/  WARPSYNC.ALL ;  /* 0x0000000000007948 */ /* 0x000fea0003800000 */
[----:B------:R-:W-:Y:S01]  /*1750*/  R2UR UR4, R6 ;  /* 0x00000000060472ca */ /* 0x000fe200000e0000 */
[----:B------:R-:W-:Y:S01]  /*1760*/  ULEA UR5, UR42, UR45, 0xb ;  /* 0x0000002d2a057291 */ /* 0x000fe2000f8e583f */
[----:B------:R-:W-:Y:S01]  /*1770*/  WARPGROUP.ARRIVE ;  /* 0x00000000000079c5 */ /* 0x000fe20000000000 */
[----:B------:R-:W-:Y:S01]  /*1780*/  UMOV UR9, 0x40000040 ;  /* 0x4000004000097882 */ /* 0x000fe20000000000 */
[----:B------:R-:W-:-:S04]  /*1790*/  UMOV UR11, 0x40000040 ;  /* 0x40000040000b7882 */ /* 0x000fc80000000000 */
[----:B------:R-:W-:-:S05]  /*17a0*/  UMOV UR8, UR5 ;  /* 0x0000000500087c82 */ /* 0x000fca0008000000 */
[----:B------:R-:W-:-:S04]  /*17b0*/  UIADD3 UR4, UR4, 0x20100, URZ ;  /* 0x0002010004047890 */ /* 0x000fc8000fffe03f */
[----:B------:R-:W-:-:S04]  /*17c0*/  USHF.R.U32.HI UR4, URZ, 0x4, UR4 ;  /* 0x000000043f047899 */ /* 0x000fc80008011604 */
[----:B------:R-:W-:-:S04]  /*17d0*/  ULOP3.LUT UR4, UR4, 0x3fff, URZ, 0xc0, !UPT ;  /* 0x00003fff04047892 */ /* 0x000fc8000f8ec03f */
[----:B------:R-:W-:-:S04]  /*17e0*/  ULOP3.LUT UR4, UR4, 0x10000, URZ, 0xfc, !UPT ;  /* 0x0001000004047892 */ /* 0x000fc8000f8efc3f */
[----:B------:R-:W-:-:S07]  /*17f0*/  ULEA UR6, UR42, UR4, 0xa ;  /* 0x000000042a067291 */ /* 0x000fce000f8e503f */
[----:B------:R-:W-:Y:S02]  /*1800*/  UMOV UR10, UR6 ;  /* 0x00000006000a7c82 */ /* 0x000fe40008000000 */
[----:B------:R-:W-:Y:S01]  /*1810*/  HGMMA.64x64x8.F32.TF32 R24, gdesc[UR8], RZ, !UPT, gsb0 ;  /* 0x04e00000081879f0 */ /* 0x000fe2000c0028ff */
[----:B------:R-:W-:Y:S02]  /*1820*/  UIADD3 UR8, UR5, 0x2, URZ ;  /* 0x0000000205087890 */ /* 0x000fe4000fffe03f */
[----:B------:R-:W-:Y:S01]  /*1830*/  UIADD3 UR10, UR6, 0x2, URZ ;  /* 0x00000002060a7890 */ /* 0x000fe2000fffe03f */
[----:B------:R-:W-:Y:S01]  /*1840*/  UMOV UR9, 0x40000040 ;  /* 0x4000004000097882 */ /* 0x000fe20000000000 */
[----:B------:R-:W-:Y:S01]  /*1850*/  UMOV UR11, 0x40000040 ;  /* 0x40000040000b7882 */ /* 0x000fe20000000000 */
[----:B------:R-:W-:Y:S02]  /*1860*/  WARPGROUP.DEPBAR.LE gsb0, 0x0 ;  /* 0x00008000000079c5 */ /* 0x000fe40000010000 */
[----:B------:R-:W-:-:S06]  /*1870*/  WARPGROUP.ARRIVE ;  /* 0x00000000000079c5 */ /* 0x000fcc0000000000 */
[----:B------:R-:W-:Y:S01]  /*1880*/  HGMMA.64x64x8.F32.TF32 R24, gdesc[UR8], R24, gsb0 ;  /* 0x04e00000081879f0 */ /* 0x000fe20008002818 */
        /* <DEDUP_REMOVED lines=41> */
[----:B------:R-:W-:Y:S03]  /*1b20*/  HGMMA.64x64x8.F32.TF32 R24, gdesc[UR8], R24, gsb0 ;  /* 0x04e00000081879f0 */ /* 0x000fe60008002818 */
[----:B------:R-:W-:Y:S02]  /*1b30*/  WARPGROUP.DEPBAR.LE gsb0, 0x0 ;  /* 0x00008000000079c5 */ /* 0x000fe40000010000 */
[----:B------:R-:W-:Y:S05]  /*1b40*/  @!P2 BRA `(.L_x_22) ;  /* 0x000000040098a947 */ /* 0x000fea0003800000 */
[----:B------:R-:W-:Y:S01]  /*1b50*/  UIADD3 UR5, UR42, 0x1, URZ ;  /* 0x000000012a057890 */ /* 0x000fe2000fffe03f */
[----:B01----:R-:W-:Y:S02]  /*1b60*/  IMAD.U32 R0, RZ, RZ, UR44 ;  /* 0x0000002cff007e24 */ /* 0x003fe4000f8e00ff */
[----:B------:R-:W-:Y:S01]  /*1b70*/  IMAD.U32 R3, RZ, RZ, UR42 ;  /* 0x0000002aff037e24 */ /* 0x000fe2000f8e00ff */
[----:B------:R-:W-:-:S04]  /*1b80*/  UISETP.NE.AND UP0, UPT, UR5, 0x4, UPT ;  /* 0x000000040500788c */ /* 0x000fc8000bf05270 */
[----:B------:R-:W-:Y:S02]  /*1b90*/  USEL UR6, URZ, 0x1, UP0 ;  /* 0x000000013f067887 */ /* 0x000fe40008000000 */
[----:B------:R-:W-:Y:S02]  /*1ba0*/  USEL UR5, UR5, URZ, UP0 ;  /* 0x0000003f05057287 */ /* 0x000fe40008000000 */
[----:B------:R-:W-:-:S06]  /*1bb0*/  ULOP3.LUT UR6, UR40, UR6, URZ, 0x3c, !UPT ;  /* 0x0000000628067292 */ /* 0x000fcc000f8e3c3f */
[----:B------:R-:W-:-:S07]  /*1bc0*/  IMAD.U32 R7, RZ, RZ, UR6 ;  /* 0x00000006ff077e24 */ /* 0x000fce000f8e00ff */
.L_x_29:
[----:B------:R-:W-:Y:S05]  /*1bd0*/  @!P0 BRA `(.L_x_23) ;  /* 0x0000000000048947 */ /* 0x000fea0003800000 */
[----:B------:R-:W-:Y:S01]  /*1be0*/  BPT.TRAP 0x1 ;  /* 0x000000040000795c */ /* 0x000fe20000300000 */
.L_x_23:
[----:B------:R-:W0:Y:S01]  /*1bf0*/  S2UR UR7, SR_CgaCtaId ;  /* 0x00000000000779c3 */ /* 0x000e220000008800 */
[----:B------:R-:W-:Y:S01]  /*1c00*/  UMOV UR6, 0x400 ;  /* 0x0000040000067882 */ /* 0x000fe20000000000 */
[----:B------:R-:W-:Y:S01]  /*1c10*/  IMAD.U32 R5, RZ, RZ, UR5 ;  /* 0x00000005ff057e24 */ /* 0x000fe2000f8e00ff */
[----:B------:R-:W-:Y:S01]  /*1c20*/  SHF.L.U32 R4, R7, 0x1f, RZ ;  /* 0x0000001f07047819 */ /* 0x000fe200000006ff */
[----:B0-----:R-:W-:-:S06]  /*1c30*/  ULEA UR6, UR7, UR6, 0x18 ;  /* 0x0000000607067291 */ /* 0x001fcc000f8ec03f */
[----:B------:R-:W-:-:S04]  /*1c40*/  IMAD.U32 R6, RZ, RZ, UR6 ;  /* 0x00000006ff067e24 */ /* 0x000fc8000f8e00ff */
[----:B------:R-:W-:-:S04]  /*1c50*/  IMAD R5, R5, 0x8, R6 ;  /* 0x0000000805057824 */ /* 0x000fc800078e0206 */
[----:B------:R0:W1:Y:S01]  /*1c60*/  SYNCS.PHASECHK.TRANS64.TRYWAIT P1, [R5+URZ], R4 ;  /* 0x00000004050075a7 */ /* 0x000062000802017f */
[----:B------:R-:W-:Y:S05]  /*1c70*/  @!P0 BRA `(.L_x_24) ;  /* 0x0000000000048947 */ /* 0x000fea0003800000 */
[----:B------:R-:W-:Y:S01]  /*1c80*/  BPT.TRAP 0x1 ;  /* 0x000000040000795c */ /* 0x000fe20000300000 */
.L_x_24:
[----:B-1----:R-:W-:Y:S05]  /*1c90*/  @P1 BRA `(.L_x_25) ;  /* 0x0000000000081947 */ /* 0x002fea0003800000 */
[----:B------:R-:W1:Y:S02]  /*1ca0*/  SYNCS.PHASECHK.TRANS64.TRYWAIT P1, [R5+URZ], R4 ;  /* 0x00000004050075a7 */ /* 0x000e64000802017f */
[----:B-1----:R-:W-:Y:S05]  /*1cb0*/  @!P1 BRA `(.L_x_26) ;  /* 0x00000044008c9947 */ /* 0x002fea0003800000 */
.L_x_25:
[----:B------:R-:W-:Y:S01]  /*1cc0*/  ULEA UR6, UR5, UR45, 0xb ;  /* 0x0000002d05067291 */ /* 0x000fe2000f8e583f */
[----:B------:R-:W-:Y:S01]  /*1cd0*/  WARPGROUP.ARRIVE ;  /* 0x00000000000079c5 */ /* 0x000fe20000000000 */
[----:B------:R-:W-:Y:S01]  /*1ce0*/  ULEA UR7, UR5, UR4, 0xa ;  /* 0x0000000405077291 */ /* 0x000fe2000f8e503f */
[----:B------:R-:W-:Y:S01]  /*1cf0*/  UMOV UR9, 0x40000040 ;  /* 0x4000004000097882 */ /* 0x000fe20000000000 */
[----:B------:R-:W-:-:S03]  /*1d00*/  UMOV UR11, 0x40000040 ;  /* 0x40000040000b7882 */ /* 0x000fc60000000000 */
[----:B------:R-:W-:Y:S02]  /*1d10*/  UMOV UR8, UR6 ;  /* 0x0000000600087c82 */ /* 0x000fe40008000000 */
[----:B------:R-:W-:Y:S02]  /*1d20*/  UMOV UR10, UR7 ;  /* 0x00000007000a7c82 */ /* 0x000fe40008000000 */
[----:B------:R-:W-:Y:S01]  /*1d30*/  HGMMA.64x64x8.F32.TF32 R24, gdesc[UR8], R24, gsb0 ;  /* 0x04e00000081879f0 */ /* 0x000fe20008002818 */
[----:B------:R-:W-:Y:S02]  /*1d40*/  UIADD3 UR8, UR6, 0x2, URZ ;  /* 0x0000000206087890 */ /* 0x000fe4000fffe03f */
[----:B------:R-:W-:Y:S01]  /*1d50*/  UIADD3 UR10, UR7, 0x2, URZ ;  /* 0x00000002070a7890 */ /* 0x000fe2000fffe03f */
[----:B------:R-:W-:Y:S01]  /*1d60*/  UMOV UR9, 0x40000040 ;  /* 0x4000004000097882 */ /* 0x000fe20000000000 */
[----:B------:R-:W-:Y:S01]  /*1d70*/  UMOV UR11, 0x40000040 ;  /* 0x40000040000b7882 */ /* 0x000fe20000000000 */
[----:B------:R-:W-:-:S02]  /*1d80*/  WARPGROUP.DEPBAR.LE gsb0, 0x0 ;  /* 0x00008000000079c5 */ /* 0x000fc40000010000 */
        /* <DEDUP_REMOVED lines=46> */
[----:B------:R-:W-:Y:S01]  /*2070*/  BPT.TRAP 0x1 ;  /* 0x000000040000795c */ /* 0x000fe20000300000 */
.L_x_27:
[----:B------:R-:W-:-:S13]  /*2080*/  ISETP.NE.AND P1, PT, R68, RZ, PT ;  /* 0x000000ff4400720c */ /* 0x000fda0003f25270 */
[----:B01----:R-:W-:-:S04]  /*2090*/  @P1 IMAD R4, R3, 0x8, R6 ;  /* 0x0000000803041824 */ /* 0x003fc800078e0206 */
[----:B------:R-:W-:-:S05]  /*20a0*/  @P1 VIADD R4, R4, 0x20 ;  /* 0x0000002004041836 */ /* 0x000fca0000000000 */
[----:B------:R-:W-:-:S04]  /*20b0*/  @P1 PRMT R4, R19, 0x654, R4 ;  /* 0x0000065413041816 */ /* 0x000fc80000000004 */
[----:B------:R0:W-:Y:S01]  /*20c0*/  @P1 SYNCS.ARRIVE.TRANS64.RED.A1T0 RZ, [R4+URZ], RZ ;  /* 0x000000ff04ff19a7 */ /* 0x0001e2000810043f */
[----:B------:R-:W-:-:S13]  /*20d0*/  ISETP.GT.U32.AND P1, PT, R18, 0x1, PT ;  /* 0x000000011200780c */ /* 0x000fda0003f24070 */
[----:B0-----:R-:W-:Y:S05]  /*20e0*/  @P1 BRA `(.L_x_28) ;  /* 0x0000000000041947 */ /* 0x001fea0003800000 */
[----:B------:R-:W-:Y:S01]  /*20f0*/  BPT.TRAP 0x1 ;  /* 0x000000040000795c */ /* 0x000fe20000300000 */
.L_x_28:
[----:B------:R-:W-:Y:S01]  /*2100*/  UIADD3 UR5, UR5, 0x1, URZ ;  /* 0x0000000105057890 */ /* 0x000fe2000fffe03f */
[C---:B------:R-:W-:Y:S01]  /*2110*/  ISETP.GT.AND P2, PT, R0.reuse, 0x1, PT ;  /* 0x000000010000780c */ /* 0x040fe20003f44270 */
[----:B------:R-:W-:Y:S02]  /*2120*/  VIADD R3, R3, 0x1 ;  /* 0x0000000103037836 */ /* 0x000fe40000000000 */
[----:B------:R-:W-:Y:S01]  /*2130*/  UISETP.NE.AND UP0, UPT, UR5, 0x4, UPT ;  /* 0x000000040500788c */ /* 0x000fe2000bf05270 */
[----:B------:R-:W-:Y:S02]  /*2140*/  VIADD R0, R0, 0xffffffff ;  /* 0xffffffff00007836 */ /* 0x000fe40000000000 */
[C---:B------:R-:W-:Y:S01]  /*2150*/  ISETP.NE.AND P1, PT, R3.reuse, 0x4, PT ;  /* 0x000000040300780c */ /* 0x040fe20003f25270 */
[----:B------:R-:W-:Y:S02]  /*2160*/  USEL UR6, URZ, 0x1, UP0 ;  /* 0x000000013f067887 */ /* 0x000fe40008000000 */
[----:B------:R-:W-:Y:S01]  /*2170*/  USEL UR5, UR5, URZ, UP0 ;  /* 0x0000003f05057287 */ /* 0x000fe20008000000 */
[----:B------:R-:W-:-:S03]  /*2180*/  SEL R3, R3, RZ, P1 ;  /* 0x000000ff03037207 */ /* 0x000fc60000800000 */
[----:B------:R-:W-:Y:S01]  /*2190*/  LOP3.LUT R7, R7, UR6, RZ, 0x3c, !PT ;  /* 0x0000000607077c12 */ /* 0x000fe2000f8e3cff */
[----:B------:R-:W-:Y:S07]  /*21a0*/  @P2 BRA `(.L_x_29) ;  /* 0xfffffff800882947 */ /* 0x000fee000383ffff */
.L_x_22:
[----:B01----:R-:W0:Y:S02]  /*21b0*/  LDC R0, c[0x0][0x28c] ;  /* 0x0000a300ff007b82 */ /* 0x003e240000000800 */
[----:B0-----:R-:W-:-:S13]  /*21c0*/  ISETP.GE.AND P1, PT, R0, 0x1, PT ;  /* 0x000000010000780c */ /* 0x001fda0003f26270 */
[----:B------:R-:W-:Y:S05]  /*21d0*/  @!P1 BRA `(.L_x_30) ;  /* 0x0000000000389947 */ /* 0x000fea0003800000 */
[----:B------:R-:W-:Y:S05]  /*21e0*/  @!P0 BRA `(.L_x_31) ;  /* 0x0000000000048947 */ /* 0x000fea0003800000 */
[----:B------:R-:W-:Y:S01]  /*21f0*/  BPT.TRAP 0x1 ;  /* 0x000000040000795c */ /* 0x000fe20000300000 */
.L_x_31:
[----:B------:R-:W-:-:S13]  /*2200*/  ISETP.NE.AND P0, PT, R68, RZ, PT ;  /* 0x000000ff4400720c */ /* 0x000fda0003f05270 */
[----:B------:R-:W-:-:S05]  /*2210*/  VOTEU.ANY UP0, P0 ;  /* 0x00000000003f7886 */ /* 0x000fca0000000100 */
[----:B------:R-:W-:-:S06]  /*2220*/  @UP0 UIADD3 UR4, UR44, UR42, URZ ;  /* 0x0000002a2c040290 */ /* 0x000fcc000fffe03f */
[----:B------:R-:W-:-:S04]  /*2230*/  IMAD.U32 R0, RZ, RZ, UR4 ;  /* 0x00000004ff007e24 */ /* 0x000fc8000f8e00ff */
[----:B------:R-:W-:-:S05]  /*2240*/  @P0 IMAD.SHL.U32 R0, R0, 0x8, RZ ;  /* 0x0000000800000824 */ /* 0x000fca00078e00ff */
[----:B------:R-:W-:-:S04]  /*2250*/  @P0 LOP3.LUT R0, R0, 0x18, RZ, 0xc0, !PT ;  /* 0x0000001800000812 */ /* 0x000fc800078ec0ff */
[----:B------:R-:W-:-:S04]  /*2260*/  @P0 IADD3 R0, R6, 0x20, R0 ;  /* 0x0000002006000810 */ /* 0x000fc80007ffe000 */
[----:B------:R-:W-:-:S04]  /*2270*/  @P0 PRMT R0, R19, 0x654, R0 ;  /* 0x0000065413000816 */ /* 0x000fc80000000000 */
[----:B------:R0:W-:Y:S01]  /*2280*/  @P0 SYNCS.ARRIVE.TRANS64.RED.A1T0 RZ, [R0+URZ], RZ ;  /* 0x000000ff00ff09a7 */ /* 0x0001e2000810043f */
[----:B------:R-:W-:-:S13]  /*2290*/  ISETP.GT.U32.AND P0, PT, R18, 0x1, PT ;  /* 0x000000011200780c */ /* 0x000fda0003f04070 */
[----:B0-----:R-:W-:Y:S05]  /*22a0*/  @P0 BRA `(.L_x_30) ;  /* 0x0000000000040947 */ /* 0x001fea0003800000 */
[----:B------:R-:W-:Y:S01]  /*22b0*/  BPT.TRAP 0x1 ;  /* 0x000000040000795c */ /* 0x000fe20000300000 */
.L_x_30:
[----:B------:R-:W-:Y:S01]  /*22c0*/  IMAD.SHL.U32 R3, R70, 0x40, RZ ;  /* 0x0000004046037824 */ /* 0x000fe200078e00ff */
[----:B------:R-:W-:Y:S01]  /*22d0*/  ULDC UR6, c[0x0][0x288] ;  /* 0x0000a20000067ab9 */ /* 0x000fe20000000800 */
[----:B------:R-:W-:Y:S01]  /*22e0*/  SHF.R.S32.HI R15, RZ, 0x1f, R67 ;  /* 0x0000001fff0f7819 */ /* 0x000fe20000011443 */
[----:B------:R-:W-:Y:S01]  /*22f0*/  IMAD.SHL.U32 R7, R71, 0x80, RZ ;  /* 0x0000008047077824 */ /* 0x000fe200078e00ff */
[----:B------:R-:W-:Y:S01]  /*2300*/  ULDC.64 UR4, c[0x0][0x5d0] ;  /* 0x0001740000047ab9 */ /* 0x000fe20000000a00 */
[----:B------:R-:W-:Y:S01]  /*2310*/  LOP3.LUT R10, R3, 0x6, R62, 0xf8, !PT ;  /* 0x00000006030a7812 */ /* 0x000fe200078ef83e */
[----:B------:R-:W-:Y:S01]  /*2320*/  IMAD.WIDE R70, R71, 0x80, R22 ;  /* 0x0000008047467825 */ /* 0x000fe200078e0216 */
[----:B------:R-:W-:Y:S01]  /*2330*/  ISETP.GE.AND P0, PT, R3, UR6, PT ;  /* 0x0000000603007c0c */ /* 0x000fe2000bf06270 */
[----:B------:R-:W-:Y:S01]  /*2340*/  ULDC UR6, c[0x0][0x284] ;  /* 0x0000a10000067ab9 */ /* 0x000fe20000000800 */
[----:B------:R-:W-:Y:S01]  /*2350*/  SHF.R.S32.HI R11, RZ, 0x1f, R10 ;  /* 0x0000001fff0b7819 */ /* 0x000fe2000001140a */
[----:B------:R-:W-:Y:S01]  /*2360*/  IMAD R0, R15, UR4, RZ ;  /* 0x000000040f007c24 */ /* 0x000fe2000f8e02ff */
[----:B------:R-:W-:-:S03]  /*2370*/  ISETP.GE.OR P0, PT, R7, UR6, P0 ;  /* 0x0000000607007c0c */ /* 0x000fc60008706670 */
[C---:B------:R-:W-:Y:S02]  /*2380*/  IMAD R9, R67.reuse, UR5, R0 ;  /* 0x0000000543097c24 */ /* 0x040fe4000f8e0200 */
[----:B------:R-:W-:Y:S01]  /*2390*/  IMAD.WIDE.U32 R4, R67, UR4, R10 ;  /* 0x0000000443047c25 */ /* 0x000fe2000f8e000a */
[----:B------:R-:W-:-:S03]  /*23a0*/  ULDC.64 UR4, c[0x0][0x5c8] ;  /* 0x0001720000047ab9 */ /* 0x000fc60000000a00 */
[----:B------:R-:W-:Y:S02]  /*23b0*/  IMAD R13, R71, UR4, RZ ;  /* 0x00000004470d7c24 */ /* 0x000fe4000f8e02ff */
[----:B------:R-:W-:Y:S02]  /*23c0*/  IMAD.IADD R5, R5, 0x1, R9 ;  /* 0x0000000105057824 */ /* 0x000fe400078e0209 */
[C---:B------:R-:W-:Y:S02]  /*23d0*/  IMAD R13, R70.reuse, UR5, R13 ;  /* 0x00000005460d7c24 */ /* 0x040fe4000f8e020d */
[----:B------:R-:W-:-:S04]  /*23e0*/  IMAD.WIDE.U32 R72, R70, UR4, R4 ;  /* 0x0000000446487c25 */ /* 0x000fc8000f8e0004 */
[----:B------:R-:W-:Y:S01]  /*23f0*/  IMAD.MOV.U32 R0, RZ, RZ, -0x1 ;  /* 0xffffffffff007424 */ /* 0x000fe200078e00ff */
[----:B------:R-:W-:Y:S06]  /*2400*/  @P0 BRA `(.L_x_32) ;  /* 0x0000002000780947 */ /* 0x000fec0003800000 */
[----:B-----5:R-:W-:Y:S01]  /*2410*/  FSETP.NEU.AND P0, PT, R57, RZ, PT ;  /* 0x000000ff3900720b */ /* 0x020fe20003f0d000 */
[----:B------:R-:W-:Y:S01]  /*2420*/  IMAD.IADD R4, R61, 0x1, -R3 ;  /* 0x000000013d047824 */ /* 0x000fe200078e0a03 */
[----:B------:R-:W-:Y:S01]  /*2430*/  BSSY B0, `(.L_x_32) ;  /* 0x000021b000007945 */ /* 0x000fe20003800000 */
[----:B------:R-:W-:Y:S02]  /*2440*/  IMAD.IADD R3, R66, 0x1, -R7 ;  /* 0x0000000142037824 */ /* 0x000fe400078e0a07 */
[----:B------:R-:W-:Y:S01]  /*2450*/  IMAD.IADD R83, R73, 0x1, R13 ;  /* 0x0000000149537824 */ /* 0x000fe200078e020d */
[----:B------:R-:W-:-:S04]  /*2460*/  ISETP.GT.AND P3, PT, R4, RZ, PT ;  /* 0x000000ff0400720c */ /* 0x000fc80003f64270 */
[----:B------:R-:W-:-:S03]  /*2470*/  ISETP.GT.AND P2, PT, R3, RZ, P3 ;  /* 0x000000ff0300720c */ /* 0x000fc60001f44270 */
[----:B------:R-:W-:Y:S10]  /*2480*/  @!P0 BRA `(.L_x_33) ;  /* 0x0000001400dc8947 */ /* 0x000ff40003800000 */
[----:B------:R-:W0:Y:S01]  /*2490*/  LDC.64 R76, c[0x0][0x5b8] ;  /* 0x00016e00ff4c7b82 */ /* 0x000e220000000a00 */
[----:B------:R-:W-:-:S07]  /*24a0*/  ULDC.64 UR4, c[0x0][0x5c0] ;  /* 0x0001700000047ab9 */ /* 0x000fce0000000a00 */
[----:B------:R-:W1:Y:S08]  /*24b0*/  LDC.64 R78, c[0x0][0x5b0] ;  /* 0x00016c00ff4e7b82 */ /* 0x000e700000000a00 */
[----:B------:R-:W2:Y:S01]  /*24c0*/  LDC.64 R80, c[0x0][0x5a8] ;  /* 0x00016a00ff507b82 */ /* 0x000ea20000000a00 */
[-C--:B0-----:R-:W-:Y:S02]  /*24d0*/  IMAD R6, R15, R76.reuse, RZ ;  /* 0x0000004c0f067224 */ /* 0x081fe400078e02ff */
[----:B------:R-:W-:-:S04]  /*24e0*/  IMAD.WIDE.U32 R74, R67, R76, R10 ;  /* 0x0000004c434a7225 */ /* 0x000fc800078e000a */
[----:B------:R-:W-:Y:S02]  /*24f0*/  IMAD R73, R67, R77, R6 ;  /* 0x0000004d43497224 */ /* 0x000fe400078e0206 */
[-C--:B-1----:R-:W-:Y:S02]  /*2500*/  IMAD R5, R71, R78.reuse, RZ ;  /* 0x0000004e47057224 */ /* 0x082fe400078e02ff */
[----:B------:R-:W-:Y:S02]  /*2510*/  IMAD.IADD R13, R75, 0x1, R73 ;  /* 0x000000014b0d7824 */ /* 0x000fe400078e0249 */
[----:B------:R-:W-:Y:S02]  /*2520*/  IMAD.MOV.U32 R12, RZ, RZ, R74 ;  /* 0x000000ffff0c7224 */ /* 0x000fe400078e004a */
[C---:B------:R-:W-:Y:S02]  /*2530*/  IMAD R71, R70.reuse, R79, R5 ;  /* 0x0000004f46477224 */ /* 0x040fe400078e0205 */
[----:B------:R-:W-:-:S04]  /*2540*/  IMAD.WIDE.U32 R6, R70, R78, R12 ;  /* 0x0000004e46067225 */ /* 0x000fc800078e000c */
[----:B------:R-:W-:Y:S01]  /*2550*/  IMAD.IADD R5, R7, 0x1, R71 ;  /* 0x0000000107057824 */ /* 0x000fe200078e0247 */
[----:B--2---:R-:W-:-:S04]  /*2560*/  LEA R14, P0, R6, R80, 0x2 ;  /* 0x00000050060e7211 */ /* 0x004fc800078010ff */
[----:B------:R-:W-:-:S05]  /*2570*/  LEA.HI.X R15, R6, R81, R5, 0x2, P0 ;  /* 0x00000051060f7211 */ /* 0x000fca00000f1405 */
[----:B------:R0:W2:Y:S01]  /*2580*/  @P2 LDG.E.LTC128B R5, desc[UR36][R14.64] ;  /* 0x000000240e052981 */ /* 0x0000a2000c1e1920 */
[----:B------:R-:W-:Y:S01]  /*2590*/  ISETP.GT.AND P0, PT, R4, 0x1, PT ;  /* 0x000000010400780c */ /* 0x000fe20003f04270 */
[----:B------:R-:W-:Y:S01]  /*25a0*/  IMAD.WIDE.U32 R6, R70, R78, R10 ;  /* 0x0000004e46067225 */ /* 0x000fe200078e000a */
[----:B------:R-:W-:Y:S03]  /*25b0*/  BSSY B1, `(.L_x_34) ;  /* 0x0000013000017945 */ /* 0x000fe60003800000 */
[----:B------:R-:W-:Y:S02]  /*25c0*/  IMAD.IADD R7, R71, 0x1, R7 ;  /* 0x0000000147077824 */ /* 0x000fe400078e0207 */
[----:B------:R-:W-:Y:S01]  /*25d0*/  IMAD.WIDE.U32 R20, R67, R76, R6 ;  /* 0x0000004c43147225 */ /* 0x000fe200078e0006 */
[----:B0-----:R-:W-:-:S03]  /*25e0*/  SHF.L.U64.HI R15, R78, 0x3, R79 ;  /* 0x000000034e0f7819 */ /* 0x001fc6000001024f */
[----:B------:R-:W-:Y:S01]  /*25f0*/  IMAD.IADD R7, R73, 0x1, R21 ;  /* 0x0000000149077824 */ /* 0x000fe200078e0215 */
[----:B------:R-:W-:Y:S01]  /*2600*/  LEA R6, P4, R20, R80, 0x2 ;  /* 0x0000005014067211 */ /* 0x000fe200078810ff */
[----:B------:R-:W-:-:S03]  /*2610*/  IMAD.SHL.U32 R14, R78, 0x8, RZ ;  /* 0x000000084e0e7824 */ /* 0x000fc600078e00ff */
[----:B------:R-:W-:Y:S01]  /*2620*/  LEA.HI.X R7, R20, R81, R7, 0x2, P4 ;  /* 0x0000005114077211 */ /* 0x000fe200020f1407 */
[----:B------:R-:W-:Y:S01]  /*2630*/  IMAD.WIDE.U32 R20, R70, R78, R14 ;  /* 0x0000004e46147225 */ /* 0x000fe200078e000e */
[----:B--2---:R-:W-:-:S05]  /*2640*/  LOP3.LUT R8, R5, 0xffffe000, RZ, 0xc0, !PT ;  /* 0xffffe00005087812 */ /* 0x004fca00078ec0ff */
[----:B------:R-:W-:Y:S01]  /*2650*/  FMUL R9, R8, R57 ;  /* 0x0000003908097220 */ /* 0x000fe20000400000 */
[----:B------:R-:W-:-:S03]  /*2660*/  LEA R8, P1, R72, UR4, 0x2 ;  /* 0x0000000448087c11 */ /* 0x000fc6000f8210ff */
[----:B------:R-:W-:Y:S01]  /*2670*/  FFMA R77, R24, R56, R9 ;  /* 0x00000038184d7223 */ /* 0x000fe20000000009 */
[----:B------:R-:W-:Y:S02]  /*2680*/  LEA.HI.X R9, R72, UR5, R83, 0x2, P1 ;  /* 0x0000000548097c11 */ /* 0x000fe400088f1453 */
[----:B------:R-:W-:Y:S02]  /*2690*/  ISETP.GT.AND P1, PT, R3, RZ, P0 ;  /* 0x000000ff0300720c */ /* 0x000fe40000724270 */
[----:B------:R-:W-:-:S05]  /*26a0*/  F2FP.TF32.F32.PACK_B R77, R77 ;  /* 0x0000004dff4d723e */ /* 0x000fca00024050ff */
[----:B------:R0:W-:Y:S06]  /*26b0*/  @P2 STG.E desc[UR36][R8.64], R77 ;  /* 0x0000004d08002986 */ /* 0x0001ec000c101924 */
[----:B------:R-:W-:Y:S05]  /*26c0*/  @!P1 BRA `(.L_x_35) ;  /* 0x0000000000049947 */ /* 0x000fea0003800000 */
[----:B------:R1:W5:Y:S02]  /*26d0*/  LDG.E.LTC128B R5, desc[UR36][R6.64+0x4] ;  /* 0x0000042406057981 */ /* 0x000364000c1e1920 */
.L_x_35:
[----:B------:R-:W-:Y:S05]  /*26e0*/  BSYNC B1 ;  /* 0x0000000000017941 */ /* 0x000fea0003800000 */
.L_x_34:
[----:B-----5:R-:W-:Y:S01]  /*26f0*/  LOP3.LUT R12, R5, 0xffffe000, RZ, 0xc0, !PT ;  /* 0xffffe000050c7812 */ /* 0x020fe200078ec0ff */
[----:B------:R-:W-:Y:S01]  /*2700*/  IMAD.IADD R71, R71, 0x1, R21 ;  /* 0x0000000147477824 */ /* 0x000fe200078e0215 */
[----:B------:R-:W-:Y:S01]  /*2710*/  IADD3 R74, P2, R74, R20, RZ ;  /* 0x000000144a4a7210 */ /* 0x000fe20007f5e0ff */
[----:B------:R-:W-:Y:S01]  /*2720*/  IMAD.MOV.U32 R24, RZ, RZ, R5 ;  /* 0x000000ffff187224 */ /* 0x000fe200078e0005 */
[----:B------:R-:W-:Y:S01]  /*2730*/  ISETP.GT.AND P3, PT, R3, 0x8, P3 ;  /* 0x000000080300780c */ /* 0x000fe20001f64270 */
[----:B------:R-:W-:Y:S02]  /*2740*/  FMUL R12, R12, R57 ;  /* 0x000000390c0c7220 */ /* 0x000fe40000400000 */
[----:B------:R-:W-:Y:S01]  /*2750*/  IMAD.X R13, R71, 0x1, R13, P2 ;  /* 0x00000001470d7824 */ /* 0x000fe200010e060d */
[----:B------:R-:W-:Y:S01]  /*2760*/  LEA R14, P2, R74, R80, 0x2 ;  /* 0x000000504a0e7211 */ /* 0x000fe200078410ff */
[----:B------:R-:W-:-:S03]  /*2770*/  FFMA R25, R25, R56, R12 ;  /* 0x0000003819197223 */ /* 0x000fc6000000000c */
[----:B------:R-:W-:Y:S02]  /*2780*/  LEA.HI.X R15, R74, R81, R13, 0x2, P2 ;  /* 0x000000514a0f7211 */ /* 0x000fe400010f140d */
[----:B------:R-:W-:-:S05]  /*2790*/  F2FP.TF32.F32.PACK_B R25, R25 ;  /* 0x00000019ff19723e */ /* 0x000fca00024050ff */
[----:B------:R2:W-:Y:S04]  /*27a0*/  @P1 STG.E desc[UR36][R8.64+0x4], R25 ;  /* 0x0000041908001986 */ /* 0x0005e8000c101924 */
[----:B------:R-:W3:Y:S01]  /*27b0*/  @P3 LDG.E.LTC128B R24, desc[UR36][R14.64] ;  /* 0x000000240e183981 */ /* 0x000ee2000c1e1920 */
[----:B------:R-:W-:Y:S01]  /*27c0*/  IADD3 R20, P1, R10, R20, RZ ;  /* 0x000000140a147210 */ /* 0x000fe20007f3e0ff */
[----:B------:R-:W-:Y:S01]  /*27d0*/  BSSY B1, `(.L_x_36) ;  /* 0x0000011000017945 */ /* 0x000fe20003800000 */
[----:B------:R-:W-:-:S03]  /*27e0*/  ISETP.GT.AND P0, PT, R3, 0x8, P0 ;  /* 0x000000080300780c */ /* 0x000fc60000704270 */
[----:B------:R-:W-:Y:S01]  /*27f0*/  IMAD.X R21, R11, 0x1, R71, P1 ;  /* 0x000000010b157824 */ /* 0x000fe200008e0647 */
[C---:B------:R-:W-:Y:S02]  /*2800*/  SHF.L.U64.HI R11, R58.reuse, 0x2, R59 ;  /* 0x000000023a0b7819 */ /* 0x040fe4000001023b */
[----:B------:R-:W-:Y:S01]  /*2810*/  LEA R12, P1, R58, R8, 0x2 ;  /* 0x000000083a0c7211 */ /* 0x000fe200078210ff */
[----:B------:R-:W-:-:S04]  /*2820*/  IMAD.WIDE.U32 R20, R67, R76, R20 ;  /* 0x0000004c43147225 */ /* 0x000fc800078e0014 */
[----:B------:R-:W-:Y:S01]  /*2830*/  IMAD.X R13, R11, 0x1, R9, P1 ;  /* 0x000000010b0d7824 */ /* 0x000fe200008e0609 */
[----:B---3--:R-:W-:-:S05]  /*2840*/  LOP3.LUT R10, R24, 0xffffe000, RZ, 0xc0, !PT ;  /* 0xffffe000180a7812 */ /* 0x008fca00078ec0ff */
[----:B------:R-:W-:Y:S01]  /*2850*/  FMUL R5, R10, R57 ;  /* 0x000000390a057220 */ /* 0x000fe20000400000 */
[----:B------:R-:W-:-:S03]  /*2860*/  LEA R10, P2, R20, R80, 0x2 ;  /* 0x00000050140a7211 */ /* 0x000fc600078410ff */
[----:B------:R-:W-:Y:S01]  /*2870*/  FFMA R67, R26, R56, R5 ;  /* 0x000000381a437223 */ /* 0x000fe20000000005 */
[----:B------:R-:W-:-:S04]  /*2880*/  IMAD.IADD R5, R73, 0x1, R21 ;  /* 0x0000000149057824 */ /* 0x000fc800078e0215 */
[----:B------:R-:W-:Y:S02]  /*2890*/  F2FP.TF32.F32.PACK_B R67, R67 ;  /* 0x00000043ff43723e */ /* 0x000fe400024050ff */
[----:B------:R-:W-:-:S03]  /*28a0*/  LEA.HI.X R11, R20, R81, R5, 0x2, P2 ;  /* 0x00000051140b7211 */ /* 0x000fc600010f1405 */
[----:B------:R2:W-:Y:S01]  /*28b0*/  @P3 STG.E desc[UR36][R12.64], R67 ;  /* 0x000000430c003986 */ /* 0x0005e2000c101924 */
[----:B------:R-:W-:Y:S05]  /*28c0*/  @!P0 BRA `(.L_x_37) ;  /* 0x0000000000048947 */ /* 0x000fea0003800000 */
[----:B------:R3:W5:Y:S02]  /*28d0*/  LDG.E.LTC128B R24, desc[UR36][R10.64+0x4] ;  /* 0x000004240a187981 */ /* 0x000764000c1e1920 */
.L_x_37:
[----:B------:R-:W-:Y:S05]  /*28e0*/  BSYNC B1 ;  /* 0x0000000000017941 */ /* 0x000fea0003800000 */
.L_x_36:
[----:B-----5:R-:W-:Y:S01]  /*28f0*/  LOP3.LUT R14, R24, 0xffffe000, RZ, 0xc0, !PT ;  /* 0xffffe000180e7812 */ /* 0x020fe200078ec0ff */
[----:B------:R-:W-:Y:S01]  /*2900*/  BSSY B1, `(.L_x_38) ;  /* 0x0000009000017945 */ /* 0x000fe20003800000 */
[----:B------:R-:W-:-:S03]  /*2910*/  ISETP.GT.AND P1, PT, R4, 0x8, PT ;  /* 0x000000080400780c */ /* 0x000fc60003f24270 */
[----:B------:R-:W-:Y:S01]  /*2920*/  FMUL R14, R14, R57 ;  /* 0x000000390e0e7220 */ /* 0x000fe20000400000 */
[----:B------:R-:W-:-:S03]  /*2930*/  ISETP.GT.AND P2, PT, R3, RZ, P1 ;  /* 0x000000ff0300720c */ /* 0x000fc60000f44270 */
[----:B------:R-:W-:-:S05]  /*2940*/  FFMA R27, R27, R56, R14 ;  /* 0x000000381b1b7223 */ /* 0x000fca000000000e */
[----:B------:R-:W-:-:S05]  /*2950*/  F2FP.TF32.F32.PACK_B R27, R27 ;  /* 0x0000001bff1b723e */ /* 0x000fca00024050ff */
[----:B------:R4:W-:Y:S01]  /*2960*/  @P0 STG.E desc[UR36][R12.64+0x4], R27 ;  /* 0x0000041b0c000986 */ /* 0x0009e2000c101924 */
[----:B------:R-:W-:Y:S05]  /*2970*/  @!P2 BRA `(.L_x_39) ;  /* 0x000000000004a947 */ /* 0x000fea0003800000 */
[----:B------:R0:W5:Y:S02]  /*2980*/  LDG.E.LTC128B R24, desc[UR36][R6.64+0x20] ;  /* 0x0000202406187981 */ /* 0x000164000c1e1920 */
.L_x_39:
[----:B------:R-:W-:Y:S05]  /*2990*/  BSYNC B1 ;  /* 0x0000000000017941 */ /* 0x000fea0003800000 */
.L_x_38:
        /* <DEDUP_REMOVED lines=10> */
.L_x_41:
[----:B------:R-:W-:Y:S05]  /*2a40*/  BSYNC B1 ;  /* 0x0000000000017941 */ /* 0x000fea0003800000 */
.L_x_40:
[----:B-----5:R-:W-:Y:S01]  /*2a50*/  LOP3.LUT R14, R24, 0xffffe000, RZ, 0xc0, !PT ;  /* 0xffffe000180e7812 */ /* 0x020fe200078ec0ff */
[----:B------:R-:W-:Y:S01]  /*2a60*/  BSSY B1, `(.L_x_42) ;  /* 0x0000008000017945 */ /* 0x000fe20003800000 */
[----:B------:R-:W-:-:S03]  /*2a70*/  ISETP.GT.AND P1, PT, R3, 0x8, P1 ;  /* 0x000000080300780c */ /* 0x000fc60000f24270 */
[----:B------:R-:W-:-:S04]  /*2a80*/  FMUL R14, R14, R57 ;  /* 0x000000390e0e7220 */ /* 0x000fc80000400000 */
[----:B------:R-:W-:-:S05]  /*2a90*/  FFMA R29, R29, R56, R14 ;  /* 0x000000381d1d7223 */ /* 0x000fca000000000e */
[----:B------:R-:W-:-:S05]  /*2aa0*/  F2FP.TF32.F32.PACK_B R29, R29 ;  /* 0x0000001dff1d723e */ /* 0x000fca00024050ff */
[----:B------:R0:W-:Y:S01]  /*2ab0*/  @P3 STG.E desc[UR36][R8.64+0x24], R29 ;  /* 0x0000241d08003986 */ /* 0x0001e2000c101924 */
[----:B------:R-:W-:Y:S05]  /*2ac0*/  @!P1 BRA `(.L_x_43) ;  /* 0x0000000000049947 */ /* 0x000fea0003800000 */
[----:B------:R0:W5:Y:S02]  /*2ad0*/  LDG.E.LTC128B R24, desc[UR36][R10.64+0x20] ;  /* 0x000020240a187981 */ /* 0x000164000c1e1920 */
.L_x_43:
[----:B------:R-:W-:Y:S05]  /*2ae0*/  BSYNC B1 ;  /* 0x0000000000017941 */ /* 0x000fea0003800000 */
.L_x_42:
[----:B-----5:R-:W-:Y:S01]  /*2af0*/  LOP3.LUT R14, R24, 0xffffe000, RZ, 0xc0, !PT ;  /* 0xffffe000180e7812 */ /* 0x020fe200078ec0ff */
[----:B------:R-:W-:Y:S01]  /*2b00*/  BSSY B1, `(.L_x_44) ;  /* 0x0000008000017945 */ /* 0x000fe20003800000 */
[----:B------:R-:W-:-:S03]  /*2b10*/  ISETP.GT.AND P0, PT, R3, 0x8, P0 ;  /* 0x000000080300780c */ /* 0x000fc60000704270 */
[----:B0-----:R-:W-:-:S04]  /*2b20*/  FMUL R5, R14, R57 ;  /* 0x000000390e057220 */ /* 0x001fc80000400000 */
[----:B------:R-:W-:-:S05]  /*2b30*/  FFMA R5, R30, R56, R5 ;  /* 0x000000381e057223 */ /* 0x000fca0000000005 */
[----:B------:R-:W-:-:S05]  /*2b40*/  F2FP.TF32.F32.PACK_B R5, R5 ;  /* 0x00000005ff05723e */ /* 0x000fca00024050ff */
[----:B------:R0:W-:Y:S01]  /*2b50*/  @P1 STG.E desc[UR36][R12.64+0x20], R5 ;  /* 0x000020050c001986 */ /* 0x0001e2000c101924 */
[----:B------:R-:W-:Y:S05]  /*2b60*/  @!P0 BRA `(.L_x_45) ;  /* 0x0000000000048947 */ /* 0x000fea0003800000 */
[----:B------:R0:W5:Y:S02]  /*2b70*/  LDG.E.LTC128B R24, desc[UR36][R10.64+0x24] ;  /* 0x000024240a187981 */ /* 0x000164000c1e1920 */
.L_x_45:
[----:B------:R-:W-:Y:S05]  /*2b80*/  BSYNC B1 ;  /* 0x0000000000017941 */ /* 0x000fea0003800000 */
.L_x_44:
        /* <DEDUP_REMOVED lines=10> */
.L_x_47:
[----:B------:R-:W-:Y:S05]  /*2c30*/  BSYNC B1 ;  /* 0x0000000000017941 */ /* 0x000fea0003800000 */
.L_x_46:
[----:B-----5:R-:W-:Y:S01]  /*2c40*/  LOP3.LUT R14, R24, 0xffffe000, RZ, 0xc0, !PT ;  /* 0xffffe000180e7812 */ /* 0x020fe200078ec0ff */
[----:B------:R-:W-:Y:S01]  /*2c50*/  BSSY B1, `(.L_x_48) ;  /* 0x0000009000017945 */ /* 0x000fe20003800000 */
[----:B------:R-:W-:-:S03]  /*2c60*/  ISETP.GT.AND P0, PT, R4, 0x11, PT ;  /* 0x000000110400780c */ /* 0x000fc60003f04270 */
[----:B0-----:R-:W-:Y:S01]  /*2c70*/  FMUL R5, R14, R57 ;  /* 0x000000390e057220 */ /* 0x001fe20000400000 */
[----:B------:R-:W-:-:S03]  /*2c80*/  ISETP.GT.AND P3, PT, R3, RZ, P0 ;  /* 0x000000ff0300720c */ /* 0x000fc60000764270 */
[----:B------:R-:W-:-:S05]  /*2c90*/  FFMA R5, R32, R56, R5 ;  /* 0x0000003820057223 */ /* 0x000fca0000000005 */
[----:B------:R-:W-:-:S05]  /*2ca0*/  F2FP.TF32.F32.PACK_B R5, R5 ;  /* 0x00000005ff05723e */ /* 0x000fca00024050ff */
[----:B------:R0:W-:Y:S01]  /*2cb0*/  @P2 STG.E desc[UR36][R8.64+0x40], R5 ;  /* 0x0000400508002986 */ /* 0x0001e2000c101924 */
[----:B------:R-:W-:Y:S05]  /*2cc0*/  @!P3 BRA `(.L_x_49) ;  /* 0x000000000004b947 */ /* 0x000fea0003800000 */
[----:B------:R0:W5:Y:S02]  /*2cd0*/  LDG.E.LTC128B R24, desc[UR36][R6.64+0x44] ;  /* 0x0000442406187981 */ /* 0x000164000c1e1920 */
.L_x_49:
[----:B------:R-:W-:Y:S05]  /*2ce0*/  BSYNC B1 ;  /* 0x0000000000017941 */ /* 0x000fea0003800000 */
.L_x_48:
        /* <DEDUP_REMOVED lines=9> */
.L_x_51:
[----:B------:R-:W-:Y:S05]  /*2d80*/  BSYNC B1 ;  /* 0x0000000000017941 */ /* 0x000fea0003800000 */
.L_x_50:
        /* <DEDUP_REMOVED lines=9> */
.L_x_53:
[----:B------:R-:W-:Y:S05]  /*2e20*/  BSYNC B1 ;  /* 0x0000000000017941 */ /* 0x000fea0003800000 */
.L_x_52:
        /* <DEDUP_REMOVED lines=10> */
.L_x_55:
[----:B------:R-:W-:Y:S05]  /*2ed0*/  BSYNC B1 ;  /* 0x0000000000017941 */ /* 0x000fea0003800000 */
.L_x_54:
        /* <DEDUP_REMOVED lines=10> */
.L_x_57:
[----:B------:R-:W-:Y:S05]  /*2f80*/  BSYNC B1 ;  /* 0x0000000000017941 */ /* 0x000fea0003800000 */
.L_x_56:
        /* <DEDUP_REMOVED lines=9> */
.L_x_59:
[----:B------:R-:W-:Y:S05]  /*3020*/  BSYNC B1 ;  /* 0x0000000000017941 */ /* 0x000fea0003800000 */
.L_x_58:
        /* <DEDUP_REMOVED lines=9> */
.L_x_61:
[----:B------:R-:W-:Y:S05]  /*30c0*/  BSYNC B1 ;  /* 0x0000000000017941 */ /* 0x000fea0003800000 */
.L_x_60:
        /* <DEDUP_REMOVED lines=10> */
.L_x_63:
[----:B------:R-:W-:Y:S05]  /*3170*/  BSYNC B1 ;  /* 0x0000000000017941 */ /* 0x000fea0003800000 */
.L_x_62:
        /* <DEDUP_REMOVED lines=10> */
.L_x_65:
[----:B------:R-:W-:Y:S05]  /*3220*/  BSYNC B1 ;  /* 0x0000000000017941 */ /* 0x000fea0003800000 */
.L_x_64:
        /* <DEDUP_REMOVED lines=9> */
.L_x_67:
[----:B------:R-:W-:Y:S05]  /*32c0*/  BSYNC B1 ;  /* 0x0000000000017941 */ /* 0x000fea0003800000 */
.L_x_66:
        /* <DEDUP_REMOVED lines=9> */
.L_x_69:
[----:B------:R-:W-:Y:S05]  /*3360*/  BSYNC B1 ;  /* 0x0000000000017941 */ /* 0x000fea0003800000 */
.L_x_68:
        /* <DEDUP_REMOVED lines=10> */
.L_x_71:
[----:B------:R-:W-:Y:S05]  /*3410*/  BSYNC B1 ;  /* 0x0000000000017941 */ /* 0x000fea0003800000 */
.L_x_70:
        /* <DEDUP_REMOVED lines=10> */
.L_x_73:
[----:B------:R-:W-:Y:S05]  /*34c0*/  BSYNC B1 ;  /* 0x0000000000017941 */ /* 0x000fea0003800000 */
.L_x_72:
        /* <DEDUP_REMOVED lines=9> */
.L_x_75:
[----:B------:R-:W-:Y:S05]  /*3560*/  BSYNC B1 ;  /* 0x0000000000017941 */ /* 0x000fea0003800000 */
.L_x_74:
        /* <DEDUP_REMOVED lines=9> */
.L_x_77:
[----:B------:R-:W-:Y:S05]  /*3600*/  BSYNC B1 ;  /* 0x0000000000017941 */ /* 0x000fea0003800000 */
.L_x_76:
        /* <DEDUP_REMOVED lines=10> */
.L_x_79:
[----:B------:R-:W-:Y:S05]  /*36b0*/  BSYNC B1 ;  /* 0x0000000000017941 */ /* 0x000fea0003800000 */
.L_x_78:
        /* <DEDUP_REMOVED lines=10> */
.L_x_81:
[----:B------:R-:W-:Y:S05]  /*3760*/  BSYNC B1 ;  /* 0x0000000000017941 */ /* 0x000fea0003800000 */
.L_x_80:
        /* <DEDUP_REMOVED lines=9> */
.L_x_83:
[----:B------:R-:W-:Y:S05]  /*3800*/  BSYNC B1 ;  /* 0x0000000000017941 */ /* 0x000fea0003800000 */
.L_x_82:
        /* <DEDUP_REMOVED lines=9> */
.L_x_85:
[----:B------:R-:W-:Y:S05]  /*38a0*/  BSYNC B1 ;  /* 0x0000000000017941 */ /* 0x000fea0003800000 */
.L_x_84:
        /* <DEDUP_REMOVED lines=10> */
.L_x_87:
[----:B------:R-:W-:Y:S05]  /*3950*/  BSYNC B1 ;  /* 0x0000000000017941 */ /* 0x000fea0003800000 */
.L_x_86:
[----:B-----5:R-:W-:Y:S01]  /*3960*/  LOP3.LUT R14, R24, 0xffffe000, RZ, 0xc0, !PT ;  /* 0xffffe000180e7812 */ /* 0x020fe200078ec0ff */
[----:B------:R-:W-:Y:S01]  /*3970*/  BSSY B1, `(.L_x_88) ;  /* 0x000000b000017945 */ /* 0x000fe20003800000 */
[----:B------:R-:W-:Y:S01]  /*3980*/  ISETP.GT.AND P0, PT, R4, 0x39, PT ;  /* 0x000000390400780c */ /* 0x000fe20003f04270 */
[----:B------:R-:W-:Y:S02]  /*3990*/  @P2 IMAD.MOV.U32 R4, RZ, RZ, R8 ;  /* 0x000000ffff042224 */ /* 0x000fe400078e0008 */
[----:B0-----:R-:W-:Y:S01]  /*39a0*/  FMUL R5, R14, R57 ;  /* 0x000000390e057220 */ /* 0x001fe20000400000 */
[----:B------:R-:W-:-:S03]  /*39b0*/  ISETP.GT.AND P3, PT, R3, RZ, P0 ;  /* 0x000000ff0300720c */ /* 0x000fc60000764270 */
[----:B------:R-:W-:Y:S01]  /*39c0*/  FFMA R15, R52, R56, R5 ;  /* 0x00000038340f7223 */ /* 0x000fe20000000005 */
[----:B------:R-:W-:-:S04]  /*39d0*/  @P2 IMAD.MOV.U32 R5, RZ, RZ, R9 ;  /* 0x000000ffff052224 */ /* 0x000fc800078e0009 */
[----:B------:R-:W-:-:S05]  /*39e0*/  F2FP.TF32.F32.PACK_B R15, R15 ;  /* 0x0000000fff0f723e */ /* 0x000fca00024050ff */
[----:B------:R0:W-:Y:S01]  /*39f0*/  @P2 STG.E desc[UR36][R4.64+0xe0], R15 ;  /* 0x0000e00f04002986 */ /* 0x0001e2000c101924 */
[----:B------:R-:W-:Y:S05]  /*3a00*/  @!P3 BRA `(.L_x_89) ;  /* 0x000000000004b947 */ /* 0x000fea0003800000 */
[----:B------:R0:W5:Y:S02]  /*3a10*/  LDG.E.LTC128B R24, desc[UR36][R6.64+0xe4] ;  /* 0x0000e42406187981 */ /* 0x000164000c1e1920 */
.L_x_89:
[----:B------:R-:W-:Y:S05]  /*3a20*/  BSYNC B1 ;  /* 0x0000000000017941 */ /* 0x000fea0003800000 */
.L_x_88:
[----:B0----5:R-:W-:Y:S01]  /*3a30*/  LOP3.LUT R4, R24, 0xffffe000, RZ, 0xc0, !PT ;  /* 0xffffe00018047812 */ /* 0x021fe200078ec0ff */
        /* <DEDUP_REMOVED lines=8> */
.L_x_91:
[----:B------:R-:W-:Y:S05]  /*3ac0*/  BSYNC B1 ;  /* 0x0000000000017941 */ /* 0x000fea0003800000 */
.L_x_90:
[----:B-----5:R-:W-:Y:S01]  /*3ad0*/  LOP3.LUT R4, R24, 0xffffe000, RZ, 0xc0, !PT ;  /* 0xffffe00018047812 */ /* 0x020fe200078ec0ff */
[----:B------:R-:W-:Y:S01]  /*3ae0*/  BSSY B1, `(.L_x_92) ;  /* 0x000000a000017945 */ /* 0x000fe20003800000 */
[----:B------:R-:W-:-:S03]  /*3af0*/  ISETP.GT.AND P0, PT, R3, 0x8, P0 ;  /* 0x000000080300780c */ /* 0x000fc60000704270 */
[----:B------:R-:W-:Y:S01]  /*3b00*/  FMUL R5, R4, R57 ;  /* 0x0000003904057220 */ /* 0x000fe20000400000 */
[----:B------:R-:W-:-:S03]  /*3b10*/  @P1 IMAD.MOV.U32 R4, RZ, RZ, R12 ;  /* 0x000000ffff041224 */ /* 0x000fc600078e000c */
[----:B-1----:R-:W-:Y:S01]  /*3b20*/  FFMA R7, R54, R56, R5 ;  /* 0x0000003836077223 */ /* 0x002fe20000000005 */
[----:B------:R-:W-:-:S04]  /*3b30*/  @P1 IMAD.MOV.U32 R5, RZ, RZ, R13 ;  /* 0x000000ffff051224 */ /* 0x000fc800078e000d */
[----:B------:R-:W-:-:S05]  /*3b40*/  F2FP.TF32.F32.PACK_B R7, R7 ;  /* 0x00000007ff07723e */ /* 0x000fca00024050ff */
[----:B------:R1:W-:Y:S01]  /*3b50*/  @P1 STG.E desc[UR36][R4.64+0xe0], R7 ;  /* 0x0000e00704001986 */ /* 0x0003e2000c101924 */
[----:B------:R-:W-:Y:S05]  /*3b60*/  @!P0 BRA `(.L_x_93) ;  /* 0x0000000000048947 */ /* 0x000fea0003800000 */
[----:B------:R0:W5:Y:S02]  /*3b70*/  LDG.E.LTC128B R24, desc[UR36][R10.64+0xe4] ;  /* 0x0000e4240a187981 */ /* 0x000164000c1e1920 */
.L_x_93:
[----:B------:R-:W-:Y:S05]  /*3b80*/  BSYNC B1 ;  /* 0x0000000000017941 */ /* 0x000fea0003800000 */
.L_x_92:
[----:B------:R-:W-:Y:S05]  /*3b90*/  @!P0 BRA `(.L_x_94) ;  /* 0x0000000800908947 */ /* 0x000fea0003800000 */
[----:B-----5:R-:W-:-:S05]  /*3ba0*/  LOP3.LUT R24, R24, 0xffffe000, RZ, 0xc0, !PT ;  /* 0xffffe00018187812 */ /* 0x020fca00078ec0ff */
[----:B------:R-:W-:-:S04]  /*3bb0*/  FMUL R24, R24, R57 ;  /* 0x0000003918187220 */ /* 0x000fc80000400000 */
[----:B------:R-:W-:-:S05]  /*3bc0*/  FFMA R55, R55, R56, R24 ;  /* 0x0000003837377223 */ /* 0x000fca0000000018 */
[----:B------:R-:W-:-:S05]  /*3bd0*/  F2FP.TF32.F32.PACK_B R55, R55 ;  /* 0x00000037ff37723e */ /* 0x000fca00024050ff */
[----:B------:R0:W-:Y:S01]  /*3be0*/  STG.E desc[UR36][R12.64+0xe4], R55 ;  /* 0x0000e4370c007986 */ /* 0x0001e2000c101924 */
[----:B------:R-:W-:Y:S05]  /*3bf0*/  BRA `(.L_x_94) ;  /* 0x0000000800787947 */ /* 0x000fea0003800000 */
.L_x_33:
[----:B------:R-:W-:Y:S01]  /*3c00*/  ISETP.GT.AND P4, PT, R4, 0x1, PT ;  /* 0x000000010400780c */ /* 0x000fe20003f84270 */
[----:B------:R-:W-:Y:S01]  /*3c10*/  ULDC.64 UR4, c[0x0][0x5c0] ;  /* 0x0001700000047ab9 */ /* 0x000fe20000000a00 */
[-C--:B------:R-:W-:Y:S01]  /*3c20*/  FMUL R5, R24, R56.reuse ;  /* 0x0000003818057220 */ /* 0x080fe20000400000 */
[----:B------:R-:W-:Y:S01]  /*3c30*/  LEA R6, P1, R72, UR4, 0x2 ;  /* 0x0000000448067c11 */ /* 0x000fe2000f8210ff */
[-C--:B------:R-:W-:Y:S01]  /*3c40*/  FMUL R25, R25, R56.reuse ;  /* 0x0000003819197220 */ /* 0x080fe20000400000 */
[C---:B------:R-:W-:Y:S01]  /*3c50*/  ISETP.GT.AND P0, PT, R3.reuse, RZ, P4 ;  /* 0x000000ff0300720c */ /* 0x040fe20002704270 */
[-C--:B------:R-:W-:Y:S01]  /*3c60*/  FMUL R11, R26, R56.reuse ;  /* 0x000000381a0b7220 */ /* 0x080fe20000400000 */
[----:B------:R-:W-:Y:S01]  /*3c70*/  ISETP.GT.AND P3, PT, R3, 0x8, P3 ;  /* 0x000000080300780c */ /* 0x000fe20001f64270 */
[-C--:B------:R-:W-:Y:S01]  /*3c80*/  FMUL R27, R27, R56.reuse ;  /* 0x000000381b1b7220 */ /* 0x080fe20000400000 */
[----:B------:R-:W-:Y:S01]  /*3c90*/  LEA.HI.X R7, R72, UR5, R83, 0x2, P1 ;  /* 0x0000000548077c11 */ /* 0x000fe200088f1453 */
[-C--:B------:R-:W-:Y:S01]  /*3ca0*/  FMUL R29, R29, R56.reuse ;  /* 0x000000381d1d7220 */ /* 0x080fe20000400000 */
[----:B------:R-:W-:Y:S01]  /*3cb0*/  F2FP.TF32.F32.PACK_B R5, R5 ;  /* 0x00000005ff05723e */ /* 0x000fe200024050ff */
[-C--:B------:R-:W-:Y:S01]  /*3cc0*/  FMUL R31, R31, R56.reuse ;  /* 0x000000381f1f7220 */ /* 0x080fe20000400000 */
[C---:B------:R-:W-:Y:S01]  /*3cd0*/  SHF.L.U64.HI R9, R58.reuse, 0x2, R59 ;  /* 0x000000023a097819 */ /* 0x040fe2000001023b */
[----:B------:R-:W-:Y:S01]  /*3ce0*/  FMUL R33, R33, R56 ;  /* 0x0000003821217220 */ /* 0x000fe20000400000 */
[----:B------:R-:W-:Y:S01]  /*3cf0*/  LEA R8, P1, R58, R6, 0x2 ;  /* 0x000000063a087211 */ /* 0x000fe200078210ff */
[----:B------:R0:W-:Y:S01]  /*3d00*/  @P2 STG.E desc[UR36][R6.64], R5 ;  /* 0x0000000506002986 */ /* 0x0001e2000c101924 */
[----:B------:R-:W-:Y:S01]  /*3d10*/  F2FP.TF32.F32.PACK_B R25, R25 ;  /* 0x00000019ff19723e */ /* 0x000fe200024050ff */
[-C--:B------:R-:W-:Y:S01]  /*3d20*/  FMUL R13, R34, R56.reuse ;  /* 0x00000038220d7220 */ /* 0x080fe20000400000 */
[----:B------:R-:W-:Y:S01]  /*3d30*/  F2FP.TF32.F32.PACK_B R11, R11 ;  /* 0x0000000bff0b723e */ /* 0x000fe200024050ff */
[----:B------:R-:W-:Y:S01]  /*3d40*/  IMAD.X R9, R9, 0x1, R7, P1 ;  /* 0x0000000109097824 */ /* 0x000fe200008e0607 */
[C---:B------:R-:W-:Y:S01]  /*3d50*/  ISETP.GT.AND P2, PT, R4.reuse, 0x8, PT ;  /* 0x000000080400780c */ /* 0x040fe20003f44270 */
[----:B------:R-:W-:Y:S01]  /*3d60*/  @P0 STG.E desc[UR36][R6.64+0x4], R25 ;  /* 0x0000041906000986 */ /* 0x000fe2000c101924 */
[----:B------:R-:W-:Y:S01]  /*3d70*/  ISETP.GT.AND P0, PT, R4, 0x9, PT ;  /* 0x000000090400780c */ /* 0x000fe20003f04270 */
[-C--:B------:R-:W-:Y:S01]  /*3d80*/  FMUL R35, R35, R56.reuse ;  /* 0x0000003823237220 */ /* 0x080fe20000400000 */
[C---:B------:R-:W-:Y:S01]  /*3d90*/  ISETP.GT.AND P4, PT, R3.reuse, 0x8, P4 ;  /* 0x000000080300780c */ /* 0x040fe20002784270 */
[----:B------:R1:W-:Y:S01]  /*3da0*/  @P3 STG.E desc[UR36][R8.64], R11 ;  /* 0x0000000b08003986 */ /* 0x0003e2000c101924 */
[C---:B------:R-:W-:Y:S01]  /*3db0*/  ISETP.GT.AND P1, PT, R3.reuse, RZ, P2 ;  /* 0x000000ff0300720c */ /* 0x040fe20001724270 */
[-C--:B0-----:R-:W-:Y:S01]  /*3dc0*/  FMUL R5, R28, R56.reuse ;  /* 0x000000381c057220 */ /* 0x081fe20000400000 */
[----:B------:R-:W-:Y:S01]  /*3dd0*/  ISETP.GT.AND P3, PT, R3, RZ, P0 ;  /* 0x000000ff0300720c */ /* 0x000fe20000764270 */
[-C--:B------:R-:W-:Y:S01]  /*3de0*/  FMUL R37, R37, R56.reuse ;  /* 0x0000003825257220 */ /* 0x080fe20000400000 */
[----:B------:R-:W-:Y:S01]  /*3df0*/  F2FP.TF32.F32.PACK_B R27, R27 ;  /* 0x0000001bff1b723e */ /* 0x000fe200024050ff */
[-C--:B------:R-:W-:Y:S01]  /*3e00*/  FMUL R39, R39, R56.reuse ;  /* 0x0000003827277220 */ /* 0x080fe20000400000 */
[----:B------:R-:W-:Y:S01]  /*3e10*/  F2FP.TF32.F32.PACK_B R5, R5 ;  /* 0x00000005ff05723e */ /* 0x000fe200024050ff */
[-C--:B------:R-:W-:Y:S01]  /*3e20*/  FMUL R41, R41, R56.reuse ;  /* 0x0000003829297220 */ /* 0x080fe20000400000 */
[----:B------:R-:W-:Y:S01]  /*3e30*/  ISETP.GT.AND P2, PT, R3, 0x8, P2 ;  /* 0x000000080300780c */ /* 0x000fe20001744270 */
[-C--:B------:R-:W-:Y:S01]  /*3e40*/  FMUL R43, R43, R56.reuse ;  /* 0x000000382b2b7220 */ /* 0x080fe20000400000 */
[----:B------:R-:W-:Y:S01]  /*3e50*/  F2FP.TF32.F32.PACK_B R29, R29 ;  /* 0x0000001dff1d723e */ /* 0x000fe200024050ff */
[----:B------:R-:W-:Y:S01]  /*3e60*/  @P4 STG.E desc[UR36][R8.64+0x4], R27 ;  /* 0x0000041b08004986 */ /* 0x000fe2000c101924 */
[-C--:B-1----:R-:W-:Y:S01]  /*3e70*/  FMUL R11, R30, R56.reuse ;  /* 0x000000381e0b7220 */ /* 0x082fe20000400000 */
[----:B------:R-:W-:Y:S01]  /*3e80*/  ISETP.GT.AND P0, PT, R3, 0x8, P0 ;  /* 0x000000080300780c */ /* 0x000fe20000704270 */
[-C--:B------:R-:W-:Y:S01]  /*3e90*/  FMUL R45, R45, R56.reuse ;  /* 0x000000382d2d7220 */ /* 0x080fe20000400000 */
[----:B------:R0:W-:Y:S01]  /*3ea0*/  @P1 STG.E desc[UR36][R6.64+0x20], R5 ;  /* 0x0000200506001986 */ /* 0x0001e2000c101924 */
[C---:B------:R-:W-:Y:S01]  /*3eb0*/  ISETP.GT.AND P4, PT, R4.reuse, 0x11, PT ;  /* 0x000000110400780c */ /* 0x040fe20003f84270 */
[-C--:B------:R-:W-:Y:S01]  /*3ec0*/  FMUL R47, R47, R56.reuse ;  /* 0x000000382f2f7220 */ /* 0x080fe20000400000 */
[----:B------:R-:W-:Y:S01]  /*3ed0*/  F2FP.TF32.F32.PACK_B R11, R11 ;  /* 0x0000000bff0b723e */ /* 0x000fe200024050ff */
[----:B------:R-:W-:Y:S01]  /*3ee0*/  @P3 STG.E desc[UR36][R6.64+0x24], R29 ;  /* 0x0000241d06003986 */ /* 0x000fe2000c101924 */
[----:B------:R-:W-:Y:S01]  /*3ef0*/  ISETP.GT.AND P3, PT, R4, 0x10, PT ;  /* 0x000000100400780c */ /* 0x000fe20003f64270 */
[-C--:B------:R-:W-:Y:S01]  /*3f00*/  FMUL R49, R49, R56.reuse ;  /* 0x0000003831317220 */ /* 0x080fe20000400000 */
[----:B------:R-:W-:Y:S01]  /*3f10*/  F2FP.TF32.F32.PACK_B R31, R31 ;  /* 0x0000001fff1f723e */ /* 0x000fe200024050ff */
[----:B------:R1:W-:Y:S01]  /*3f20*/  @P2 STG.E desc[UR36][R8.64+0x20], R11 ;  /* 0x0000200b08002986 */ /* 0x0003e2000c101924 */
[C---:B------:R-:W-:Y:S01]  /*3f30*/  ISETP.GT.AND P1, PT, R3.reuse, RZ, P3 ;  /* 0x000000ff0300720c */ /* 0x040fe20001f24270 */
[-C--:B------:R-:W-:Y:S01]  /*3f40*/  FMUL R15, R50, R56.reuse ;  /* 0x00000038320f7220 */ /* 0x080fe20000400000 */
[C---:B------:R-:W-:Y:S01]  /*3f50*/  ISETP.GT.AND P2, PT, R3.reuse, RZ, P4 ;  /* 0x000000ff0300720c */ /* 0x040fe20002744270 */
[-C--:B0-----:R-:W-:Y:S01]  /*3f60*/  FMUL R5, R32, R56.reuse ;  /* 0x0000003820057220 */ /* 0x081fe20000400000 */
[----:B------:R-:W-:Y:S01]  /*3f70*/  ISETP.GT.AND P3, PT, R3, 0x8, P3 ;  /* 0x000000080300780c */ /* 0x000fe20001f64270 */
[----:B------:R-:W-:Y:S01]  /*3f80*/  @P0 STG.E desc[UR36][R8.64+0x24], R31 ;  /* 0x0000241f08000986 */ /* 0x000fe2000c101924 */
[----:B------:R-:W-:Y:S01]  /*3f90*/  F2FP.TF32.F32.PACK_B R33, R33 ;  /* 0x00000021ff21723e */ /* 0x000fe200024050ff */
[-C--:B------:R-:W-:Y:S01]  /*3fa0*/  FMUL R51, R51, R56.reuse ;  /* 0x0000003833337220 */ /* 0x080fe20000400000 */
[----:B------:R-:W-:Y:S01]  /*3fb0*/  F2FP.TF32.F32.PACK_B R5, R5 ;  /* 0x00000005ff05723e */ /* 0x000fe200024050ff */
[-C--:B------:R-:W-:Y:S01]  /*3fc0*/  FMUL R53, R53, R56.reuse ;  /* 0x0000003835357220 */ /* 0x080fe20000400000 */
[----:B------:R-:W-:Y:S01]  /*3fd0*/  F2FP.TF32.F32.PACK_B R13, R13 ;  /* 0x0000000dff0d723e */ /* 0x000fe200024050ff */
[-C--:B-1----:R-:W-:Y:S01]  /*3fe0*/  FMUL R11, R38, R56.reuse ;  /* 0x00000038260b7220 */ /* 0x082fe20000400000 */
[C---:B------:R-:W-:Y:S01]  /*3ff0*/  ISETP.GT.AND P0, PT, R4.reuse, 0x19, PT ;  /* 0x000000190400780c */ /* 0x040fe20003f04270 */
[----:B------:R0:W-:Y:S01]  /*4000*/  @P1 STG.E desc[UR36][R6.64+0x40], R5 ;  /* 0x0000400506001986 */ /* 0x0001e2000c101924 */
[----:B------:R-:W-:Y:S01]  /*4010*/  ISETP.GT.AND P1, PT, R4, 0x18, PT ;  /* 0x000000180400780c */ /* 0x000fe20003f24270 */
[----:B------:R-:W-:Y:S01]  /*4020*/  FMUL R55, R55, R56 ;  /* 0x0000003837377220 */ /* 0x000fe20000400000 */
[C---:B------:R-:W-:Y:S01]  /*4030*/  ISETP.GT.AND P4, PT, R3.reuse, 0x8, P4 ;  /* 0x000000080300780c */ /* 0x040fe20002784270 */
[----:B------:R-:W-:Y:S01]  /*4040*/  @P2 STG.E desc[UR36][R6.64+0x44], R33 ;  /* 0x0000442106002986 */ /* 0x000fe2000c101924 */
[----:B------:R-:W-:-:S02]  /*4050*/  ISETP.GT.AND P2, PT, R3, RZ, P1 ;  /* 0x000000ff0300720c */ /* 0x000fc40000f44270 */
[C---:B------:R-:W-:Y:S01]  /*4060*/  ISETP.GT.AND P1, PT, R3.reuse, 0x8, P1 ;  /* 0x000000080300780c */ /* 0x040fe20000f24270 */
[----:B------:R1:W-:Y:S01]  /*4070*/  @P3 STG.E desc[UR36][R8.64+0x40], R13 ;  /* 0x0000400d08003986 */ /* 0x0003e2000c101924 */
[----:B------:R-:W-:Y:S02]  /*4080*/  ISETP.GT.AND P3, PT, R3, RZ, P0 ;  /* 0x000000ff0300720c */ /* 0x000fe40000764270 */
[----:B------:R-:W-:Y:S01]  /*4090*/  F2FP.TF32.F32.PACK_B R35, R35 ;  /* 0x00000023ff23723e */ /* 0x000fe200024050ff */
[----:B0-----:R-:W-:Y:S01]  /*40a0*/  FMUL R5, R36, R56 ;  /* 0x0000003824057220 */ /* 0x001fe20000400000 */
[----:B------:R-:W-:Y:S02]  /*40b0*/  F2FP.TF32.F32.PACK_B R37, R37 ;  /* 0x00000025ff25723e */ /* 0x000fe400024050ff */
[----:B------:R-:W-:Y:S01]  /*40c0*/  F2FP.TF32.F32.PACK_B R11, R11 ;  /* 0x0000000bff0b723e */ /* 0x000fe200024050ff */
[----:B------:R-:W-:Y:S01]  /*40d0*/  @P4 STG.E desc[UR36][R8.64+0x44], R35 ;  /* 0x0000442308004986 */ /* 0x000fe2000c101924 */
[----:B------:R-:W-:-:S02]  /*40e0*/  F2FP.TF32.F32.PACK_B R5, R5 ;  /* 0x00000005ff05723e */ /* 0x000fc400024050ff */
[----:B------:R-:W-:Y:S01]  /*40f0*/  F2FP.TF32.F32.PACK_B R39, R39 ;  /* 0x00000027ff27723e */ /* 0x000fe200024050ff */
[----:B-1----:R-:W-:Y:S01]  /*4100*/  FMUL R13, R42, R56 ;  /* 0x000000382a0d7220 */ /* 0x002fe20000400000 */
[----:B------:R-:W-:Y:S01]  /*4110*/  F2FP.TF32.F32.PACK_B R41, R41 ;  /* 0x00000029ff29723e */ /* 0x000fe200024050ff */
[----:B------:R0:W-:Y:S01]  /*4120*/  @P2 STG.E desc[UR36][R6.64+0x60], R5 ;  /* 0x0000600506002986 */ /* 0x0001e2000c101924 */
[C---:B------:R-:W-:Y:S02]  /*4130*/  ISETP.GT.AND P2, PT, R4.reuse, 0x20, PT ;  /* 0x000000200400780c */ /* 0x040fe40003f44270 */
[----:B------:R-:W-:Y:S01]  /*4140*/  F2FP.TF32.F32.PACK_B R13, R13 ;  /* 0x0000000dff0d723e */ /* 0x000fe200024050ff */
[----:B------:R-:W-:Y:S01]  /*4150*/  @P3 STG.E desc[UR36][R6.64+0x64], R37 ;  /* 0x0000642506003986 */ /* 0x000fe2000c101924 */
[C---:B------:R-:W-:Y:S02]  /*4160*/  ISETP.GT.AND P3, PT, R3.reuse, 0x8, P0 ;  /* 0x000000080300780c */ /* 0x040fe40000764270 */
[----:B------:R-:W-:Y:S01]  /*4170*/  ISETP.GT.AND P0, PT, R4, 0x21, PT ;  /* 0x000000210400780c */ /* 0x000fe20003f04270 */
[----:B------:R1:W-:Y:S01]  /*4180*/  @P1 STG.E desc[UR36][R8.64+0x60], R11 ;  /* 0x0000600b08001986 */ /* 0x0003e2000c101924 */
[----:B------:R-:W-:-:S02]  /*4190*/  ISETP.GT.AND P4, PT, R3, RZ, P2 ;  /* 0x000000ff0300720c */ /* 0x000fc40001784270 */
[C---:B------:R-:W-:Y:S01]  /*41a0*/  ISETP.GT.AND P1, PT, R3.reuse, RZ, P0 ;  /* 0x000000ff0300720c */ /* 0x040fe20000724270 */
[-C--:B0-----:R-:W-:Y:S01]  /*41b0*/  FMUL R5, R40, R56.reuse ;  /* 0x0000003828057220 */ /* 0x081fe20000400000 */
[C---:B------:R-:W-:Y:S02]  /*41c0*/  ISETP.GT.AND P2, PT, R3.reuse, 0x8, P2 ;  /* 0x000000080300780c */ /* 0x040fe40001744270 */
[----:B------:R-:W-:Y:S02]  /*41d0*/  F2FP.TF32.F32.PACK_B R43, R43 ;  /* 0x0000002bff2b723e */ /* 0x000fe400024050ff */
[----:B------:R-:W-:Y:S01]  /*41e0*/  F2FP.TF32.F32.PACK_B R5, R5 ;  /* 0x00000005ff05723e */ /* 0x000fe200024050ff */
[----:B------:R-:W-:Y:S01]  /*41f0*/  @P3 STG.E desc[UR36][R8.64+0x64], R39 ;  /* 0x0000642708003986 */ /* 0x000fe2000c101924 */
[----:B------:R-:W-:Y:S01]  /*4200*/  ISETP.GT.AND P3, PT, R3, 0x8, P0 ;  /* 0x000000080300780c */ /* 0x000fe20000764270 */
[----:B-1----:R-:W-:Y:S01]  /*4210*/  FMUL R11, R46, R56 ;  /* 0x000000382e0b7220 */ /* 0x002fe20000400000 */
[----:B------:R-:W-:Y:S01]  /*4220*/  ISETP.GT.AND P0, PT, R4, 0x29, PT ;  /* 0x000000290400780c */ /* 0x000fe20003f04270 */
[----:B------:R0:W-:Y:S01]  /*4230*/  @P4 STG.E desc[UR36][R6.64+0x80], R5 ;  /* 0x0000800506004986 */ /* 0x0001e2000c101924 */
[----:B------:R-:W-:-:S02]  /*4240*/  F2FP.TF32.F32.PACK_B R45, R45 ;  /* 0x0000002dff2d723e */ /* 0x000fc400024050ff */
[----:B------:R-:W-:Y:S01]  /*4250*/  F2FP.TF32.F32.PACK_B R11, R11 ;  /* 0x0000000bff0b723e */ /* 0x000fe200024050ff */
[----:B------:R-:W-:Y:S01]  /*4260*/  @P1 STG.E desc[UR36][R6.64+0x84], R41 ;  /* 0x0000842906001986 */ /* 0x000fe2000c101924 */
[----:B------:R-:W-:Y:S02]  /*4270*/  ISETP.GT.AND P1, PT, R4, 0x28, PT ;  /* 0x000000280400780c */ /* 0x000fe40003f24270 */
[----:B------:R-:W-:Y:S01]  /*4280*/  F2FP.TF32.F32.PACK_B R47, R47 ;  /* 0x0000002fff2f723e */ /* 0x000fe200024050ff */
[----:B------:R1:W-:Y:S01]  /*4290*/  @P2 STG.E desc[UR36][R8.64+0x80], R13 ;  /* 0x0000800d08002986 */ /* 0x0003e2000c101924 */
[C---:B------:R-:W-:Y:S02]  /*42a0*/  ISETP.GT.AND P4, PT, R3.reuse, RZ, P1 ;  /* 0x000000ff0300720c */ /* 0x040fe40000f84270 */
[C---:B------:R-:W-:Y:S01]  /*42b0*/  ISETP.GT.AND P2, PT, R3.reuse, RZ, P0 ;  /* 0x000000ff0300720c */ /* 0x040fe20000744270 */
[----:B0-----:R-:W-:Y:S01]  /*42c0*/  FMUL R5, R44, R56 ;  /* 0x000000382c057220 */ /* 0x001fe20000400000 */
[----:B------:R-:W-:Y:S01]  /*42d0*/  ISETP.GT.AND P1, PT, R3, 0x8, P1 ;  /* 0x000000080300780c */ /* 0x000fe20000f24270 */
[----:B------:R-:W-:Y:S01]  /*42e0*/  @P3 STG.E desc[UR36][R8.64+0x84], R43 ;  /* 0x0000842b08003986 */ /* 0x000fe2000c101924 */
[----:B------:R-:W-:-:S02]  /*42f0*/  ISETP.GT.AND P3, PT, R4, 0x31, PT ;  /* 0x000000310400780c */ /* 0x000fc40003f64270 */
[----:B------:R-:W-:Y:S02]  /*4300*/  F2FP.TF32.F32.PACK_B R5, R5 ;  /* 0x00000005ff05723e */ /* 0x000fe400024050ff */
[----:B------:R-:W-:Y:S01]  /*4310*/  ISETP.GT.AND P0, PT, R3, 0x8, P0 ;  /* 0x000000080300780c */ /* 0x000fe20000704270 */
[----:B-1----:R-:W-:Y:S01]  /*4320*/  FMUL R13, R48, R56 ;  /* 0x00000038300d7220 */ /* 0x002fe20000400000 */
[----:B------:R-:W-:Y:S01]  /*4330*/  F2FP.TF32.F32.PACK_B R49, R49 ;  /* 0x00000031ff31723e */ /* 0x000fe200024050ff */
[----:B------:R-:W-:Y:S01]  /*4340*/  @P4 STG.E desc[UR36][R6.64+0xa0], R5 ;  /* 0x0000a00506004986 */ /* 0x000fe2000c101924 */
[----:B------:R-:W-:Y:S02]  /*4350*/  F2FP.TF32.F32.PACK_B R15, R15 ;  /* 0x0000000fff0f723e */ /* 0x000fe400024050ff */
[----:B------:R-:W-:Y:S01]  /*4360*/  F2FP.TF32.F32.PACK_B R13, R13 ;  /* 0x0000000dff0d723e */ /* 0x000fe200024050ff */
[----:B------:R-:W-:Y:S01]  /*4370*/  @P2 STG.E desc[UR36][R6.64+0xa4], R45 ;  /* 0x0000a42d06002986 */ /* 0x000fe2000c101924 */
[----:B------:R-:W-:-:S02]  /*4380*/  ISETP.GT.AND P2, PT, R4, 0x30, PT ;  /* 0x000000300400780c */ /* 0x000fc40003f44270 */
[----:B------:R-:W-:Y:S01]  /*4390*/  F2FP.TF32.F32.PACK_B R51, R51 ;  /* 0x00000033ff33723e */ /* 0x000fe200024050ff */
[----:B------:R0:W-:Y:S01]  /*43a0*/  @P1 STG.E desc[UR36][R8.64+0xa0], R11 ;  /* 0x0000a00b08001986 */ /* 0x0001e2000c101924 */
[C---:B------:R-:W-:Y:S02]  /*43b0*/  ISETP.GT.AND P4, PT, R3.reuse, RZ, P2 ;  /* 0x000000ff0300720c */ /* 0x040fe40001784270 */
[C---:B------:R-:W-:Y:S01]  /*43c0*/  ISETP.GT.AND P1, PT, R3.reuse, RZ, P3 ;  /* 0x000000ff0300720c */ /* 0x040fe20001f24270 */
[----:B------:R-:W-:Y:S01]  /*43d0*/  @P0 STG.E desc[UR36][R8.64+0xa4], R47 ;  /* 0x0000a42f08000986 */ /* 0x000fe2000c101924 */
[C---:B------:R-:W-:Y:S02]  /*43e0*/  ISETP.GT.AND P2, PT, R3.reuse, 0x8, P2 ;  /* 0x000000080300780c */ /* 0x040fe40001744270 */
[----:B------:R-:W-:Y:S02]  /*43f0*/  ISETP.GT.AND P0, PT, R4, 0x38, PT ;  /* 0x000000380400780c */ /* 0x000fe40003f04270 */
[----:B------:R-:W-:-:S02]  /*4400*/  ISETP.GT.AND P3, PT, R3, 0x8, P3 ;  /* 0x000000080300780c */ /* 0x000fc40001f64270 */
[----:B------:R-:W-:Y:S01]  /*4410*/  F2FP.TF32.F32.PACK_B R53, R53 ;  /* 0x00000035ff35723e */ /* 0x000fe200024050ff */
[----:B0-----:R-:W-:Y:S01]  /*4420*/  FMUL R11, R54, R56 ;  /* 0x00000038360b7220 */ /* 0x001fe20000400000 */
[----:B------:R-:W-:Y:S01]  /*4430*/  F2FP.TF32.F32.PACK_B R55, R55 ;  /* 0x00000037ff37723e */ /* 0x000fe200024050ff */
[----:B------:R-:W-:Y:S01]  /*4440*/  @P4 STG.E desc[UR36][R6.64+0xc0], R13 ;  /* 0x0000c00d06004986 */ /* 0x000fe2000c101924 */
[----:B------:R-:W-:Y:S01]  /*4450*/  ISETP.GT.AND P4, PT, R4, 0x39, PT ;  /* 0x000000390400780c */ /* 0x000fe20003f84270 */
[----:B------:R-:W-:Y:S01]  /*4460*/  @P1 IMAD.MOV.U32 R4, RZ, RZ, R6 ;  /* 0x000000ffff041224 */ /* 0x000fe200078e0006 */
[----:B------:R-:W-:Y:S01]  /*4470*/  F2FP.TF32.F32.PACK_B R11, R11 ;  /* 0x0000000bff0b723e */ /* 0x000fe200024050ff */
[----:B------:R-:W-:-:S05]  /*4480*/  @P1 IMAD.MOV.U32 R5, RZ, RZ, R7 ;  /* 0x000000ffff051224 */ /* 0x000fca00078e0007 */
[----:B------:R0:W-:Y:S01]  /*4490*/  @P1 STG.E desc[UR36][R4.64+0xc4], R49 ;  /* 0x0000c43104001986 */ /* 0x0001e2000c101924 */
[C---:B------:R-:W-:Y:S02]  /*44a0*/  ISETP.GT.AND P1, PT, R3.reuse, RZ, P0 ;  /* 0x000000ff0300720c */ /* 0x040fe40000724270 */
[----:B------:R-:W-:Y:S01]  /*44b0*/  ISETP.GT.AND P0, PT, R3, 0x8, P0 ;  /* 0x000000080300780c */ /* 0x000fe20000704270 */
[----:B0-----:R-:W-:Y:S02]  /*44c0*/  @P2 IMAD.MOV.U32 R4, RZ, RZ, R8 ;  /* 0x000000ffff042224 */ /* 0x001fe400078e0008 */
[----:B------:R-:W-:-:S05]  /*44d0*/  @P2 IMAD.MOV.U32 R5, RZ, RZ, R9 ;  /* 0x000000ffff052224 */ /* 0x000fca00078e0009 */
[----:B------:R0:W-:Y:S01]  /*44e0*/  @P2 STG.E desc[UR36][R4.64+0xc0], R15 ;  /* 0x0000c00f04002986 */ /* 0x0001e2000c101924 */
[C---:B------:R-:W-:Y:S02]  /*44f0*/  ISETP.GT.AND P2, PT, R3.reuse, RZ, P4 ;  /* 0x000000ff0300720c */ /* 0x040fe40002744270 */
[----:B------:R-:W-:Y:S01]  /*4500*/  ISETP.GT.AND P4, PT, R3, 0x8, P4 ;  /* 0x000000080300780c */ /* 0x000fe20002784270 */
[----:B------:R-:W-:-:S05]  /*4510*/  FMUL R3, R52, R56 ;  /* 0x0000003834037220 */ /* 0x000fca0000400000 */
[----:B------:R-:W-:Y:S01]  /*4520*/  F2FP.TF32.F32.PACK_B R3, R3 ;  /* 0x00000003ff03723e */ /* 0x000fe200024050ff */
[----:B0-----:R-:W-:Y:S02]  /*4530*/  @P3 IMAD.MOV.U32 R4, RZ, RZ, R8 ;  /* 0x000000ffff043224 */ /* 0x001fe400078e0008 */
[----:B------:R-:W-:-:S05]  /*4540*/  @P3 IMAD.MOV.U32 R5, RZ, RZ, R9 ;  /* 0x000000ffff053224 */ /* 0x000fca00078e0009 */
[----:B------:R0:W-:Y:S02]  /*4550*/  @P3 STG.E desc[UR36][R4.64+0xc4], R51 ;  /* 0x0000c43304003986 */ /* 0x0001e4000c101924 */
[----:B0-----:R-:W-:Y:S02]  /*4560*/  @P1 IMAD.MOV.U32 R4, RZ, RZ, R6 ;  /* 0x000000ffff041224 */ /* 0x001fe400078e0006 */
[----:B------:R-:W-:-:S05]  /*4570*/  @P1 IMAD.MOV.U32 R5, RZ, RZ, R7 ;  /* 0x000000ffff051224 */ /* 0x000fca00078e0007 */
[----:B------:R0:W-:Y:S04]  /*4580*/  @P1 STG.E desc[UR36][R4.64+0xe0], R3 ;  /* 0x0000e00304001986 */ /* 0x0001e8000c101924 */
[----:B------:R1:W-:Y:S01]  /*4590*/  @P2 STG.E desc[UR36][R6.64+0xe4], R53 ;  /* 0x0000e43506002986 */ /* 0x0003e2000c101924 */
[----:B0-----:R-:W-:Y:S02]  /*45a0*/  @P0 IMAD.MOV.U32 R4, RZ, RZ, R8 ;  /* 0x000000ffff040224 */ /* 0x001fe400078e0008 */
[----:B------:R-:W-:-:S05]  /*45b0*/  @P0 IMAD.MOV.U32 R5, RZ, RZ, R9 ;  /* 0x000000ffff050224 */ /* 0x000fca00078e0009 */
[----:B------:R1:W-:Y:S04]  /*45c0*/  @P0 STG.E desc[UR36][R4.64+0xe0], R11 ;  /* 0x0000e00b04000986 */ /* 0x0003e8000c101924 */
[----:B------:R1:W-:Y:S02]  /*45d0*/  @P4 STG.E desc[UR36][R8.64+0xe4], R55 ;  /* 0x0000e43708004986 */ /* 0x0003e4000c101924 */
.L_x_94:
[----:B------:R-:W-:Y:S05]  /*45e0*/  BSYNC B0 ;  /* 0x0000000000007941 */ /* 0x000fea0003800000 */
.L_x_32:
[----:B------:R-:W-:Y:S01]  /*45f0*/  IADD3 R16, P0, R16, UR38, RZ ;  /* 0x0000002610107c10 */ /* 0x000fe2000ff1e0ff */
[----:B------:R-:W-:Y:S01]  /*4600*/  ULDC.64 UR4, c[0x0][0x650] ;  /* 0x0001940000047ab9 */ /* 0x000fe20000000a00 */
[----:B------:R-:W-:Y:S01]  /*4610*/  PRMT R3, RZ, 0x7610, R3 ;  /* 0x00007610ff037816 */ /* 0x000fe20000000003 */
[----:B------:R-:W-:Y:S01]  /*4620*/  IMAD.MOV.U32 R70, RZ, RZ, -0x1 ;  /* 0xffffffffff467424 */ /* 0x000fe200078e00ff */
[----:B------:R-:W-:Y:S01]  /*4630*/  IADD3.X R17, R17, UR41, RZ, P0, !PT ;  /* 0x0000002911117c10 */ /* 0x000fe200087fe4ff */
[----:B--2---:R-:W-:Y:S01]  /*4640*/  IMAD.MOV.U32 R67, RZ, RZ, -0x1 ;  /* 0xffffffffff437424 */ /* 0x004fe200078e00ff */
[----:B------:R-:W-:-:S04]  /*4650*/  ISETP.GE.U32.AND P0, PT, R16, UR4, PT ;  /* 0x0000000410007c0c */ /* 0x000fc8000bf06070 */
[----:B------:R-:W-:-:S13]  /*4660*/  ISETP.GE.U32.AND.EX P0, PT, R17, UR5, PT, P0 ;  /* 0x0000000511007c0c */ /* 0x000fda000bf06100 */
[----:B------:R-:W-:Y:S05]  /*4670*/  @P0 BRA `(.L_x_95) ;  /* 0x00000004004c0947 */ /* 0x000fea0003800000 */
[----:B01-3--:R-:W0:Y:S01]  /*4680*/  LDC.64 R10, c[0x0][0x628] ;  /* 0x00018a00ff0a7b82 */ /* 0x00be220000000a00 */
[----:B----4-:R-:W1:Y:S01]  /*4690*/  S2R R12, SR_CTAID.X ;  /* 0x00000000000c7919 */ /* 0x010e620000002500 */
[----:B------:R-:W-:Y:S02]  /*46a0*/  IMAD.MOV.U32 R8, RZ, RZ, R16 ;  /* 0x000000ffff087224 */ /* 0x000fe400078e0010 */
[----:B------:R-:W-:Y:S01]  /*46b0*/  IMAD.MOV.U32 R9, RZ, RZ, R17 ;  /* 0x000000ffff097224 */ /* 0x000fe200078e0011 */
[----:B------:R-:W2:Y:S03]  /*46c0*/  S2R R20, SR_CTAID.Y ;  /* 0x0000000000147919 */ /* 0x000ea60000002600 */
[----:B------:R-:W3:Y:S08]  /*46d0*/  LDC R0, c[0x0][0x630] ;  /* 0x00018c00ff007b82 */ /* 0x000ef00000000800 */
[----:B------:R-:W4:Y:S01]  /*46e0*/  LDC.64 R14, c[0x0][0x620] ;  /* 0x00018800ff0e7b82 */ /* 0x000f220000000a00 */
[----:B0-----:R-:W-:-:S04]  /*46f0*/  ISETP.NE.U32.AND P0, PT, R10, RZ, PT ;  /* 0x000000ff0a00720c */ /* 0x001fc80003f05070 */
[----:B------:R-:W-:-:S13]  /*4700*/  ISETP.NE.AND.EX P0, PT, R11, RZ, PT, P0 ;  /* 0x000000ff0b00720c */ /* 0x000fda0003f05300 */
[----:B-1234-:R-:W-:Y:S05]  /*4710*/  @!P0 BRA `(.L_x_96) ;  /* 0x0000000000288947 */ /* 0x01efea0003800000 */
        /* <DEDUP_REMOVED lines=10> */
.L_x_96:
[-CC-:B------:R-:W-:Y:S01]  /*47c0*/  SHF.R.U64 R67, R8, R0.reuse, R9.reuse ;  /* 0x0000000008437219 */ /* 0x180fe20000001209 */
[----:B------:R-:W0:Y:S01]  /*47d0*/  LDC.64 R26, c[0x0][0x640] ;  /* 0x00019000ff1a7b82 */ /* 0x000e220000000a00 */
[----:B------:R-:W-:Y:S01]  /*47e0*/  SHF.R.U32.HI R0, RZ, R0, R9 ;  /* 0x00000000ff007219 */ /* 0x000fe20000011609 */
[----:B------:R-:W-:Y:S01]  /*47f0*/  ULDC UR4, c[0x0][0x150] ;  /* 0x0000540000047ab9 */ /* 0x000fe20000000800 */
[----:B------:R-:W-:Y:S02]  /*4800*/  IADD3 R3, P0, RZ, -R67, RZ ;  /* 0x80000043ff037210 */ /* 0x000fe40007f1e0ff */
[----:B------:R-:W-:-:S03]  /*4810*/  I2FP.F32.U32 R7, R12 ;  /* 0x0000000c00077245 */ /* 0x000fc60000201000 */
[----:B------:R-:W1:Y:S01]  /*4820*/  LDC R6, c[0x0][0x618] ;  /* 0x00018600ff067b82 */ /* 0x000e620000000800 */
[----:B------:R-:W-:Y:S02]  /*4830*/  IMAD.X R5, RZ, RZ, ~R0, P0 ;  /* 0x000000ffff057224 */ /* 0x000fe400000e0e00 */
[----:B------:R-:W-:Y:S01]  /*4840*/  FMUL R7, R7, UR4 ;  /* 0x0000000407077c20 */ /* 0x000fe20008400000 */
[----:B------:R-:W-:Y:S01]  /*4850*/  ULDC UR4, c[0x0][0x154] ;  /* 0x0000550000047ab9 */ /* 0x000fe20000000800 */
[-C--:B------:R-:W-:Y:S02]  /*4860*/  IMAD R0, R5, R14.reuse, RZ ;  /* 0x0000000e05007224 */ /* 0x080fe400078e02ff */
[C---:B------:R-:W-:Y:S01]  /*4870*/  IMAD.WIDE.U32 R4, R3.reuse, R14, R16 ;  /* 0x0000000e03047225 */ /* 0x040fe200078e0010 */
[----:B------:R-:W2:Y:S01]  /*4880*/  LDC R11, c[0x0][0x608] ;  /* 0x00018200ff0b7b82 */ /* 0x000ea20000000800 */
[----:B------:R-:W3:Y:S02]  /*4890*/  F2I.U32.TRUNC.NTZ R7, R7 ;  /* 0x0000000700077305 */ /* 0x000ee4000020f000 */
[----:B------:R-:W-:-:S04]  /*48a0*/  IMAD R3, R3, R15, R0 ;  /* 0x0000000f03037224 */ /* 0x000fc800078e0200 */
[----:B------:R-:W-:Y:S01]  /*48b0*/  IMAD.IADD R3, R5, 0x1, R3 ;  /* 0x0000000105037824 */ /* 0x000fe200078e0203 */
[----:B------:R-:W4:Y:S01]  /*48c0*/  LDC R8, c[0x0][0x658] ;  /* 0x00019600ff087b82 */ /* 0x000f220000000800 */
[----:B------:R-:W-:Y:S02]  /*48d0*/  I2FP.F32.U32 R5, R20 ;  /* 0x0000001400057245 */ /* 0x000fe40000201000 */
[----:B0-----:R-:W-:-:S04]  /*48e0*/  ISETP.NE.U32.AND P0, PT, R26, RZ, PT ;  /* 0x000000ff1a00720c */ /* 0x001fc80003f05070 */
[----:B------:R-:W-:Y:S01]  /*48f0*/  ISETP.NE.AND.EX P0, PT, R27, RZ, PT, P0 ;  /* 0x000000ff1b00720c */ /* 0x000fe20003f05300 */
[----:B------:R-:W0:Y:S01]  /*4900*/  LDC R9, c[0x0][0x144] ;  /* 0x00005100ff097b82 */ /* 0x000e220000000800 */
[-C--:B-1----:R-:W-:Y:S01]  /*4910*/  SHF.R.U64 R13, R4, R6.reuse, R3 ;  /* 0x00000006040d7219 */ /* 0x082fe20000001203 */
[----:B---3--:R-:W-:Y:S01]  /*4920*/  IMAD.MOV R7, RZ, RZ, -R7 ;  /* 0x000000ffff077224 */ /* 0x008fe200078e0a07 */
[----:B------:R-:W-:Y:S01]  /*4930*/  SHF.R.U32.HI R0, RZ, R6, R3 ;  /* 0x00000006ff007219 */ /* 0x000fe20000011603 */
[----:B------:R-:W-:-:S04]  /*4940*/  FMUL R6, R5, UR4 ;  /* 0x0000000405067c20 */ /* 0x000fc80008400000 */
[----:B------:R-:W1:Y:S01]  /*4950*/  LDC R21, c[0x0][0x148] ;  /* 0x00005200ff157b82 */ /* 0x000e620000000800 */
[----:B------:R3:W0:Y:S01]  /*4960*/  F2I.U32.TRUNC.NTZ R14, R6 ;  /* 0x00000006000e7305 */ /* 0x000622000020f000 */
[-CC-:B--2---:R-:W-:Y:S02]  /*4970*/  SHF.R.U64 R10, R13, R11.reuse, R0.reuse ;  /* 0x0000000b0d0a7219 */ /* 0x184fe40000001200 */
[----:B------:R-:W-:-:S04]  /*4980*/  SHF.R.U32.HI R3, RZ, R11, R0 ;  /* 0x0000000bff037219 */ /* 0x000fc80000011600 */
[----:B-----5:R-:W2:Y:S01]  /*4990*/  LDC R24, c[0x0][0x648] ;  /* 0x00019200ff187b82 */ /* 0x020ea20000000800 */
[-CC-:B----4-:R-:W-:Y:S02]  /*49a0*/  SHF.R.U64 R15, R10, R8.reuse, R3.reuse ;  /* 0x000000080a0f7219 */ /* 0x190fe40000001203 */
[----:B------:R-:W-:-:S03]  /*49b0*/  SHF.R.U32.HI R5, RZ, R8, R3 ;  /* 0x00000008ff057219 */ /* 0x000fc60000011603 */
[----:B------:R-:W-:Y:S02]  /*49c0*/  IMAD.MOV.U32 R4, RZ, RZ, R15 ;  /* 0x000000ffff047224 */ /* 0x000fe400078e000f */
[----:B------:R-:W4:Y:S01]  /*49d0*/  LDC R28, c[0x0][0x638] ;  /* 0x00018e00ff1c7b82 */ /* 0x000f220000000800 */
[----:B0-----:R-:W-:-:S07]  /*49e0*/  IMAD R25, R9, R7, R12 ;  /* 0x0000000709197224 */ /* 0x001fce00078e020c */
[----:B------:R-:W0:Y:S08]  /*49f0*/  LDC R29, c[0x0][0x610] ;  /* 0x00018400ff1d7b82 */ /* 0x000e300000000800 */
[----:B------:R-:W0:Y:S01]  /*4a00*/  LDC R30, c[0x0][0x600] ;  /* 0x00018000ff1e7b82 */ /* 0x000e220000000800 */
[----:B-1-3--:R-:W-:Y:S05]  /*4a10*/  @!P0 BRA `(.L_x_97) ;  /* 0x0000000000288947 */ /* 0x00afea0003800000 */
[----:B------:R-:W1:Y:S02]  /*4a20*/  LDC R0, c[0x0][0x64c] ;  /* 0x00019300ff007b82 */ /* 0x000e640000000800 */
[----:B-1----:R-:W-:-:S05]  /*4a30*/  IADD3 R3, P0, R15, R0, RZ ;  /* 0x000000000f037210 */ /* 0x002fca0007f1e0ff */
        /* <DEDUP_REMOVED lines=8> */
.L_x_97:
[----:B------:R-:W-:Y:S01]  /*4ac0*/  ISETP.NE.AND P0, PT, R2, 0x1, PT ;  /* 0x000000010200780c */ /* 0x000fe20003f05270 */
[----:B------:R-:W-:Y:S01]  /*4ad0*/  IMAD.MOV R14, RZ, RZ, -R14 ;  /* 0x000000ffff0e7224 */ /* 0x000fe200078e0a0e */
[----:B--2---:R-:W-:Y:S02]  /*4ae0*/  SHF.R.U64 R0, R4, R24, R5 ;  /* 0x0000001804007219 */ /* 0x004fe40000001205 */
[----:B------:R-:W-:Y:S02]  /*4af0*/  LOP3.LUT R3, R10, R65, RZ, 0xc0, !PT ;  /* 0x000000410a037212 */ /* 0x000fe400078ec0ff */
[----:B------:R-:W-:Y:S01]  /*4b00*/  LOP3.LUT R6, R13, R64, RZ, 0xc0, !PT ;  /* 0x000000400d067212 */ /* 0x000fe200078ec0ff */
[----:B------:R-:W-:Y:S02]  /*4b10*/  IMAD.MOV R4, RZ, RZ, -R0 ;  /* 0x000000ffff047224 */ /* 0x000fe400078e0a00 */
[----:B------:R-:W-:Y:S02]  /*4b20*/  IMAD R0, R60, R0, R3 ;  /* 0x000000003c007224 */ /* 0x000fe400078e0203 */
[----:B----4-:R-:W-:-:S02]  /*4b30*/  IMAD R3, R4, R28, R15 ;  /* 0x0000001c04037224 */ /* 0x010fc400078e020f */
[----:B------:R-:W-:Y:S02]  /*4b40*/  @P0 IMAD R25, R21, R14, R20 ;  /* 0x0000000e15190224 */ /* 0x000fe400078e0214 */
[----:B0-----:R-:W-:Y:S02]  /*4b50*/  IMAD R5, R3, R30, R6 ;  /* 0x0000001e03057224 */ /* 0x001fe400078e0206 */
[----:B------:R-:W-:Y:S02]  /*4b60*/  IMAD R0, R0, R29, R25 ;  /* 0x0000001d00007224 */ /* 0x000fe400078e0219 */
[----:B------:R-:W-:-:S03]  /*4b70*/  IMAD.MOV.U32 R4, RZ, RZ, 0x1 ;  /* 0x00000001ff047424 */ /* 0x000fc600078e00ff */
[----:B------:R-:W-:Y:S02]  /*4b80*/  SEL R70, R5, R0, !P0 ;  /* 0x0000000005467207 */ /* 0x000fe40004000000 */
[----:B------:R-:W-:Y:S02]  /*4b90*/  PRMT R3, R4, 0x7610, R3 ;  /* 0x0000761004037816 */ /* 0x000fe40000000003 */
[----:B------:R-:W-:-:S07]  /*4ba0*/  SEL R0, R0, R5, !P0 ;  /* 0x0000000500007207 */ /* 0x000fce0004000000 */
.L_x_95:
[----:B------:R-:W-:Y:S01]  /*4bb0*/  UIADD3 UR42, UR43, UR42, URZ ;  /* 0x0000002a2b2a7290 */ /* 0x000fe2000fffe03f */
[----:B------:R-:W-:Y:S01]  /*4bc0*/  LOP3.LUT P0, RZ, R3, 0xff, RZ, 0xc0, !PT ;  /* 0x000000ff03ff7812 */ /* 0x000fe2000780c0ff */
[----:B------:R-:W-:Y:S02]  /*4bd0*/  IMAD.MOV.U32 R71, RZ, RZ, R0 ;  /* 0x000000ffff477224 */ /* 0x000fe400078e0000 */
[----:B------:R-:W-:Y:S02]  /*4be0*/  USHF.R.U32.HI UR4, URZ, 0x2, UR42 ;  /* 0x000000023f047899 */ /* 0x000fe4000801162a */
[----:B------:R-:W-:Y:S02]  /*4bf0*/  UISETP.GT.U32.AND UP1, UPT, UR42, 0x3, UPT ;  /* 0x000000032a00788c */ /* 0x000fe4000bf24070 */
[----:B------:R-:W-:Y:S02]  /*4c00*/  ULOP3.LUT UR4, UR4, 0x1, URZ, 0xc0, !UPT ;  /* 0x0000000104047892 */ /* 0x000fe4000f8ec03f */
[----:B------:R-:W-:-:S02]  /*4c10*/  UISETP.LT.U32.AND UP1, UPT, UR43, 0x4, UP1 ;  /* 0x000000042b00788c */ /* 0x000fc40008f21070 */
[----:B------:R-:W-:Y:S02]  /*4c20*/  UISETP.NE.U32.AND UP0, UPT, UR4, 0x1, UPT ;  /* 0x000000010400788c */ /* 0x000fe4000bf05070 */
[----:B------:R-:W-:Y:S02]  /*4c30*/  USEL UR5, URZ, 0x1, !UP1 ;  /* 0x000000013f057887 */ /* 0x000fe4000c800000 */
[----:B------:R-:W-:Y:S02]  /*4c40*/  UISETP.GT.U32.AND UP0, UPT, UR43, 0x3, !UP0 ;  /* 0x000000032b00788c */ /* 0x000fe4000c704070 */
[----:B------:R-:W-:Y:S02]  /*4c50*/  ULOP3.LUT UR42, UR42, 0x3, URZ, 0xc0, !UPT ;  /* 0x000000032a2a7892 */ /* 0x000fe4000f8ec03f */
[----:B------:R-:W-:-:S04]  /*4c60*/  USEL UR4, URZ, 0x1, !UP0 ;  /* 0x000000013f047887 */ /* 0x000fc8000c000000 */
[----:B------:R-:W-:Y:S01]  /*4c70*/  ULOP3.LUT UR40, UR4, UR40, UR5, 0x96, !UPT ;  /* 0x0000002804287292 */ /* 0x000fe2000f8e9605 */
[----:B------:R-:W-:Y:S11]  /*4c80*/  @P0 BRA `(.L_x_98) ;  /* 0xffffffc400e00947 */ /* 0x000ff6000383ffff */
[----:B------:R-:W-:Y:S05]  /*4c90*/  EXIT ;  /* 0x000000000000794d */ /* 0x000fea0003800000 */
.L_x_7:
        /* <DEDUP_REMOVED lines=26> */
.L_x_100:
[----:B------:R-:W0:Y:S01]  /*4e40*/  LDC.64 R28, c[0x0][0x640] ;  /* 0x00019000ff1c7b82 */ /* 0x000e220000000a00 */
[-CC-:B------:R-:W-:Y:S01]  /*4e50*/  SHF.R.U64 R21, R14, R6.reuse, R15.reuse ;  /* 0x000000060e157219 */ /* 0x180fe2000000120f */
[----:B------:R-:W-:Y:S01]  /*4e60*/  IMAD.MOV.U32 R30, RZ, RZ, 0x1 ;  /* 0x00000001ff1e7424 */ /* 0x000fe200078e00ff */
[----:B------:R-:W-:Y:S02]  /*4e70*/  SHF.R.U32.HI R6, RZ, R6, R15 ;  /* 0x00000006ff067219 */ /* 0x000fe4000001160f */
[----:B------:R-:W-:-:S03]  /*4e80*/  IADD3 R13, P0, RZ, -R21, RZ ;  /* 0x80000015ff0d7210 */ /* 0x000fc60007f1e0ff */
[----:B------:R-:W1:Y:S02]  /*4e90*/  LDC R12, c[0x0][0x618] ;  /* 0x00018600ff0c7b82 */ /* 0x000e640000000800 */
[----:B------:R-:W-:-:S04]  /*4ea0*/  IMAD.X R11, RZ, RZ, ~R6, P0 ;  /* 0x000000ffff0b7224 */ /* 0x000fc800000e0e06 */
[-C--:B------:R-:W-:Y:S02]  /*4eb0*/  IMAD R6, R11, R24.reuse, RZ ;  /* 0x000000180b067224 */ /* 0x080fe400078e02ff */
[----:B------:R-:W2:Y:S01]  /*4ec0*/  LDC R14, c[0x0][0x608] ;  /* 0x00018200ff0e7b82 */ /* 0x000ea20000000800 */
[----:B------:R-:W-:-:S04]  /*4ed0*/  IMAD.WIDE.U32 R10, R13, R24, R16 ;  /* 0x000000180d0a7225 */ /* 0x000fc800078e0010 */
[----:B------:R-:W-:-:S03]  /*4ee0*/  IMAD R13, R13, R25, R6 ;  /* 0x000000190d0d7224 */ /* 0x000fc600078e0206 */
[----:B------:R-:W3:Y:S01]  /*4ef0*/  LDC R27, c[0x0][0x658] ;  /* 0x00019600ff1b7b82 */ /* 0x000ee20000000800 */
[----:B------:R-:W-:Y:S01]  /*4f00*/  IMAD.IADD R11, R11, 0x1, R13 ;  /* 0x000000010b0b7824 */ /* 0x000fe200078e020d */
[----:B0-----:R-:W-:-:S04]  /*4f10*/  ISETP.NE.U32.AND P0, PT, R28, RZ, PT ;  /* 0x000000ff1c00720c */ /* 0x001fc80003f05070 */
[----:B------:R-:W-:Y:S02]  /*4f20*/  ISETP.NE.AND.EX P0, PT, R29, RZ, PT, P0 ;  /* 0x000000ff1d00720c */ /* 0x000fe40003f05300 */
[----:B------:R-:W0:Y:S01]  /*4f30*/  LDC R20, c[0x0][0x600] ;  /* 0x00018000ff147b82 */ /* 0x000e220000000800 */
[-CC-:B-1----:R-:W-:Y:S01]  /*4f40*/  SHF.R.U64 R8, R10, R12.reuse, R11.reuse ;  /* 0x0000000c0a087219 */ /* 0x182fe2000000120b */
[----:B------:R-:W-:Y:S01]  /*4f50*/  IMAD.MOV.U32 R10, RZ, RZ, -0x1 ;  /* 0xffffffffff0a7424 */ /* 0x000fe200078e00ff */
[----:B------:R-:W-:-:S05]  /*4f60*/  SHF.R.U32.HI R11, RZ, R12, R11 ;  /* 0x0000000cff0b7219 */ /* 0x000fca000001160b */
[----:B------:R-:W1:Y:S01]  /*4f70*/  LDC R24, c[0x0][0x648] ;  /* 0x00019200ff187b82 */ /* 0x000e620000000800 */
[-CC-:B--2---:R-:W-:Y:S02]  /*4f80*/  SHF.R.U64 R23, R8, R14.reuse, R11.reuse ;  /* 0x0000000e08177219 */ /* 0x184fe4000000120b */
[----:B------:R-:W-:-:S05]  /*4f90*/  SHF.R.U32.HI R6, RZ, R14, R11 ;  /* 0x0000000eff067219 */ /* 0x000fca000001160b */
[----:B------:R-:W2:Y:S01]  /*4fa0*/  LDC R26, c[0x0][0x638] ;  /* 0x00018e00ff1a7b82 */ /* 0x000ea20000000800 */
[-C--:B---3--:R-:W-:Y:S02]  /*4fb0*/  SHF.L.U32 R10, R10, R27.reuse, RZ ;  /* 0x0000001b0a0a7219 */ /* 0x088fe400000006ff */
[-CC-:B------:R-:W-:Y:S02]  /*4fc0*/  SHF.R.U64 R25, R23, R27.reuse, R6.reuse ;  /* 0x0000001b17197219 */ /* 0x180fe40000001206 */
[----:B------:R-:W-:Y:S02]  /*4fd0*/  LOP3.LUT R32, RZ, R10, RZ, 0x33, !PT ;  /* 0x0000000aff207212 */ /* 0x000fe400078e33ff */
[----:B------:R-:W-:Y:S01]  /*4fe0*/  SHF.R.U32.HI R11, RZ, R27, R6 ;  /* 0x0000001bff0b7219 */ /* 0x000fe20000011606 */
[----:B------:R-:W3:Y:S01]  /*4ff0*/  LDC R31, c[0x0][0x610] ;  /* 0x00018400ff1f7b82 */ /* 0x000ee20000000800 */
[----:B------:R-:W-:Y:S01]  /*5000*/  IMAD.MOV.U32 R10, RZ, RZ, R25 ;  /* 0x000000ffff0a7224 */ /* 0x000fe200078e0019 */
[----:B------:R-:W-:Y:S06]  /*5010*/  @!P0 BRA `(.L_x_101) ;  /* 0x0000000000288947 */ /* 0x000fec0003800000 */
        /* <DEDUP_REMOVED lines=10> */
.L_x_101:
[----:B------:R-:W-:Y:S02]  /*50c0*/  ISETP.NE.AND P0, PT, R2, 0x1, PT ;  /* 0x000000010200780c */ /* 0x000fe40003f05270 */
[----:B-1----:R-:W-:Y:S01]  /*50d0*/  SHF.R.U64 R6, R10, R24, R11 ;  /* 0x000000180a067219 */ /* 0x002fe2000000120b */
[----:B0-----:R-:W-:Y:S01]  /*50e0*/  VIADD R11, R20, 0xffffffff ;  /* 0xffffffff140b7836 */ /* 0x001fe20000000000 */
[----:B------:R-:W-:Y:S02]  /*50f0*/  SHF.L.U32 R30, R30, R27, RZ ;  /* 0x0000001b1e1e7219 */ /* 0x000fe400000006ff */
[----:B------:R-:W-:Y:S01]  /*5100*/  LOP3.LUT R5, R23, R32, RZ, 0xc0, !PT ;  /* 0x0000002017057212 */ /* 0x000fe200078ec0ff */
[----:B------:R-:W-:-:S04]  /*5110*/  IMAD.MOV R10, RZ, RZ, -R6 ;  /* 0x000000ffff0a7224 */ /* 0x000fc800078e0a06 */
[----:B------:R-:W-:Y:S01]  /*5120*/  IMAD R6, R30, R6, R5 ;  /* 0x000000061e067224 */ /* 0x000fe200078e0205 */
[----:B------:R-:W-:Y:S01]  /*5130*/  LOP3.LUT R5, R8, R11, RZ, 0xc0, !PT ;  /* 0x0000000b08057212 */ /* 0x000fe200078ec0ff */
[----:B------:R-:W-:Y:S02]  /*5140*/  @P0 IMAD R7, R9, R22, R4 ;  /* 0x0000001609070224 */ /* 0x000fe400078e0204 */
[----:B--2---:R-:W-:Y:S02]  /*5150*/  IMAD R4, R10, R26, R25 ;  /* 0x0000001a0a047224 */ /* 0x004fe400078e0219 */
[----:B---3--:R-:W-:Y:S02]  /*5160*/  IMAD R7, R6, R31, R7 ;  /* 0x0000001f06077224 */ /* 0x008fe400078e0207 */
[----:B------:R-:W-:Y:S02]  /*5170*/  IMAD R4, R4, R20, R5 ;  /* 0x0000001404047224 */ /* 0x000fe400078e0205 */
[----:B------:R-:W-:-:S02]  /*5180*/  IMAD.MOV.U32 R8, RZ, RZ, 0x1 ;  /* 0x00000001ff087424 */ /* 0x000fc400078e00ff */
[----:B------:R-:W-:Y:S01]  /*5190*/  IMAD.MOV.U32 R6, RZ, RZ, R21 ;  /* 0x000000ffff067224 */ /* 0x000fe200078e0015 */
[----:B------:R-:W-:Y:S02]  /*51a0*/  SEL R19, R4, R7, !P0 ;  /* 0x0000000704137207 */ /* 0x000fe40004000000 */
[----:B------:R-:W-:-:S07]  /*51b0*/  SEL R20, R7, R4, !P0 ;  /* 0x0000000407147207 */ /* 0x000fce0004000000 */
.L_x_99:
[----:B------:R-:W-:-:S08]  /*51c0*/  NOP ;  /* 0x0000000000007918 */ /* 0x000fd00000000000 */
[----:B------:R-:W0:-:S00]  /*51d0*/  USETMAXREG.DEALLOC.CTAPOOL 0x28 ;  /* 0x00000028000079c8 */ /* 0x000e0000080e0500 */
[----:B0-----:R-:W-:-:S13]  /*51e0*/  ISETP.NE.AND P0, PT, R3, RZ, PT ;  /* 0x000000ff0300720c */ /* 0x001fda0003f05270 */
[----:B------:R-:W-:Y:S05]  /*51f0*/  @P0 EXIT ;  /* 0x000000000000094d */ /* 0x000fea0003800000 */
[----:B------:R-:W-:Y:S01]  /*5200*/  LOP3.LUT P0, RZ, R8, 0xff, RZ, 0xc0, !PT ;  /* 0x000000ff08ff7812 */ /* 0x000fe2000780c0ff */
[----:B------:R-:W-:Y:S02]  /*5210*/  IMAD.MOV.U32 R3, RZ, RZ, 0x1 ;  /* 0x00000001ff037424 */ /* 0x000fe400078e00ff */
[----:B------:R-:W-:-:S10]  /*5220*/  IMAD.MOV.U32 R8, RZ, RZ, RZ ;  /* 0x000000ffff087224 */ /* 0x000fd400078e00ff */
[----:B------:R-:W-:Y:S05]  /*5230*/  @!P0 BRA `(.L_x_102) ;  /* 0x0000000c00588947 */ /* 0x000fea0003800000 */
[----:B------:R-:W0:Y:S01]  /*5240*/  LDC R3, c[0x0][0x28c] ;  /* 0x0000a300ff037b82 */ /* 0x000e220000000800 */
[----:B------:R-:W-:Y:S01]  /*5250*/  ULDC UR5, c[0x0][0x658] ;  /* 0x0001960000057ab9 */ /* 0x000fe20000000800 */
[----:B------:R-:W-:Y:S01]  /*5260*/  UMOV UR6, 0xffffffff ;  /* 0xffffffff00067882 */ /* 0x000fe20000000000 */
[----:B------:R-:W-:Y:S01]  /*5270*/  BSSY B0, `(.L_x_102) ;  /* 0x00000d2000007945 */ /* 0x000fe20003800000 */
[----:B------:R-:W-:Y:S01]  /*5280*/  USHF.L.U32 UR6, UR6, UR5, URZ ;  /* 0x0000000506067299 */ /* 0x000fe2000800063f */
[----:B------:R-:W-:Y:S01]  /*5290*/  IMAD.MOV.U32 R10, RZ, RZ, 0x1 ;  /* 0x00000001ff0a7424 */ /* 0x000fe200078e00ff */
[----:B------:R-:W-:Y:S01]  /*52a0*/  LOP3.LUT R13, R18, 0x2, RZ, 0xfc, !PT ;  /* 0x00000002120d7812 */ /* 0x000fe200078efcff */
[----:B------:R-:W-:Y:S01]  /*52b0*/  IMAD.MOV.U32 R8, RZ, RZ, RZ ;  /* 0x000000ffff087224 */ /* 0x000fe200078e00ff */
[----:B------:R-:W1:Y:S01]  /*52c0*/  S2UR UR8, SR_CgaCtaId ;  /* 0x00000000000879c3 */ /* 0x000e620000008800 */
[----:B------:R-:W-:Y:S01]  /*52d0*/  ULDC UR4, c[0x0][0x600] ;  /* 0x0001800000047ab9 */ /* 0x000fe20000000800 */
[----:B------:R-:W-:Y:S01]  /*52e0*/  UMOV UR7, 0x1 ;  /* 0x0000000100077882 */ /* 0x000fe20000000000 */
[----:B------:R-:W-:-:S02]  /*52f0*/  UIADD3 UR4, UR4, -0x1, URZ ;  /* 0xffffffff04047890 */ /* 0x000fc4000fffe03f */
[----:B------:R-:W-:Y:S02]  /*5300*/  USHF.L.U32 UR5, UR7, UR5, URZ ;  /* 0x0000000507057299 */ /* 0x000fe4000800063f */
[----:B------:R-:W-:Y:S01]  /*5310*/  ULOP3.LUT UR6, URZ, UR6, URZ, 0x33, !UPT ;  /* 0x000000063f067292 */ /* 0x000fe2000f8e333f */
[----:B------:R-:W-:Y:S01]  /*5320*/  ULDC.64 UR30, c[0x0][0x198] ;  /* 0x00006600001e7ab9 */ /* 0x000fe20000000a00 */
[----:B0-----:R-:W-:-:S05]  /*5330*/  VIADD R3, R3, 0x3f ;  /* 0x0000003f03037836 */ /* 0x001fca0000000000 */
[----:B------:R-:W-:Y:S01]  /*5340*/  SHF.R.S32.HI R4, RZ, 0x1f, R3 ;  /* 0x0000001fff047819 */ /* 0x000fe20000011403 */
[----:B-1----:R-:W-:-:S03]  /*5350*/  IMAD.U32 R11, RZ, RZ, UR8 ;  /* 0x00000008ff0b7e24 */ /* 0x002fc6000f8e00ff */
[----:B------:R-:W-:Y:S01]  /*5360*/  LEA.HI R4, R4, R3, RZ, 0x6 ;  /* 0x0000000304047211 */ /* 0x000fe200078f30ff */
[----:B------:R-:W-:-:S03]  /*5370*/  IMAD.MOV.U32 R3, RZ, RZ, 0x1 ;  /* 0x00000001ff037424 */ /* 0x000fc600078e00ff */
[----:B------:R-:W-:-:S05]  /*5380*/  SHF.R.S32.HI R9, RZ, 0x6, R4 ;  /* 0x00000006ff097819 */ /* 0x000fca0000011404 */
[----:B------:R-:W-:-:S07]  /*5390*/  VIADD R12, R9, 0x1 ;  /* 0x00000001090c7836 */ /* 0x000fce0000000000 */
.L_x_113:
[----:B------:R-:W-:-:S03]  /*53a0*/  UMOV UR7, 0xffffffff ;  /* 0xffffffff00077882 */ /* 0x000fc60000000000 */
[----:B------:R-:W-:Y:S05]  /*53b0*/  BRA.DIV UR7, `(.L_x_103) ;  /* 0x0000000e07e07947 */ /* 0x000fea000b800000 */
[----:B------:R-:W-:-:S13]  /*53c0*/  ELECT P6, URZ, PT ;  /* 0x00000000003f782f */ /* 0x000fda00038c0000 */
.L_x_124:
[----:B------:R-:W0:Y:S01]  /*53d0*/  LDC R4, c[0x0][0x28c] ;  /* 0x0000a300ff047b82 */ /* 0x000e220000000800 */
[----:B------:R-:W-:Y:S01]  /*53e0*/  BSSY B1, `(.L_x_104) ;  /* 0x0000047000017945 */ /* 0x000fe20003800000 */
[----:B0-----:R-:W-:-:S13]  /*53f0*/  ISETP.LT.OR P6, PT, R4, 0x1, !P6 ;  /* 0x000000010400780c */ /* 0x001fda00077c1670 */
[----:B------:R-:W-:Y:S05]  /*5400*/  @P6 BRA `(.L_x_105) ;  /* 0x0000000400106947 */ /* 0x000fea0003800000 */
[----:B------:R-:W-:Y:S02]  /*5410*/  IMAD R20, R20, 0x4, R11 ;  /* 0x0000000414147824 */ /* 0x000fe400078e020b */
[----:B------:R-:W-:Y:S02]  /*5420*/  IMAD.SHL.U32 R21, R19, 0x40, RZ ;  /* 0x0000004013157824 */ /* 0x000fe400078e00ff */
[----:B------:R-:W-:Y:S02]  /*5430*/  IMAD.MOV.U32 R22, RZ, RZ, RZ ;  /* 0x000000ffff167224 */ /* 0x000fe400078e00ff */
[----:B------:R-:W-:Y:S02]  /*5440*/  IMAD.MOV.U32 R4, RZ, RZ, R12 ;  /* 0x000000ffff047224 */ /* 0x000fe400078e000c */
[----:B------:R-:W-:Y:S02]  /*5450*/  IMAD.MOV.U32 R5, RZ, RZ, R3 ;  /* 0x000000ffff057224 */ /* 0x000fe400078e0003 */
[----:B------:R-:W-:-:S02]  /*5460*/  IMAD.MOV.U32 R14, RZ, RZ, R8 ;  /* 0x000000ffff0e7224 */ /* 0x000fc400078e0008 */
[----:B------:R-:W-:-:S07]  /*5470*/  IMAD.SHL.U32 R19, R20, 0x20, RZ ;  /* 0x0000002014137824 */ /* 0x000fce00078e00ff */
.L_x_108:
[----:B------:R-:W0:Y:S01]  /*5480*/  S2UR UR7, SR_CgaCtaId ;  /* 0x00000000000779c3 */ /* 0x000e220000008800 */
[----:B------:R-:W-:Y:S02]  /*5490*/  MOV R20, 0x400 ;  /* 0x0000040000147802 */ /* 0x000fe40000000f00 */
[----:B------:R-:W-:Y:S02]  /*54a0*/  SHF.L.U32 R7, R5, 0x1f, RZ ;  /* 0x0000001f05077819 */ /* 0x000fe400000006ff */
[----:B------:R-:W-:-:S13]  /*54b0*/  ISETP.NE.AND P1, PT, R0, RZ, PT ;  /* 0x000000ff0000720c */ /* 0x000fda0003f25270 */
[----:B------:R-:W1:Y:S01]  /*54c0*/  @!P1 LDC R15, c[0x0][0x500] ;  /* 0x00014000ff0f9b82 */ /* 0x000e620000000800 */
[----:B0-----:R-:W-:-:S05]  /*54d0*/  IMAD.U32 R11, RZ, RZ, UR7 ;  /* 0x00000007ff0b7e24 */ /* 0x001fca000f8e00ff */
[----:B------:R-:W-:-:S05]  /*54e0*/  LEA R23, R11, R20, 0x18 ;  /* 0x000000140b177211 */ /* 0x000fca00078ec0ff */
[----:B------:R-:W-:-:S04]  /*54f0*/  IMAD R20, R14, 0x8, R23 ;  /* 0x000000080e147824 */ /* 0x000fc800078e0217 */
[----:B------:R-:W0:Y:S02]  /*5500*/  SYNCS.PHASECHK.TRANS64.TRYWAIT P0, [R20+URZ+0x20], R7 ;  /* 0x00002007140075a7 */ /* 0x000e24000800017f */
[----:B01----:R-:W-:Y:S05]  /*5510*/  @!P0 BRA `(.L_x_106) ;  /* 0x0000000c00a88947 */ /* 0x003fea0003800000 */
.L_x_125:
[----:B0-----:R-:W-:Y:S01]  /*5520*/  PRMT R7, R13, 0x9910, RZ ;  /* 0x000099100d077816 */ /* 0x001fe200000000ff */
[----:B------:R0:W-:Y:S03]  /*5530*/  @!P1 SYNCS.ARRIVE.TRANS64 RZ, [R20+URZ], R15 ;  /* 0x0000000f14ff99a7 */ /* 0x0001e6000800003f */
[----:B------:R-:W-:-:S13]  /*5540*/  ISETP.NE.AND P0, PT, R7, 0x2, PT ;  /* 0x000000020700780c */ /* 0x000fda0003f05270 */
[----:B0-----:R-:W-:Y:S05]  /*5550*/  @P0 BRA `(.L_x_107) ;  /* 0x0000000000040947 */ /* 0x001fea0003800000 */
[----:B------:R-:W-:Y:S01]  /*5560*/  BPT.TRAP 0x1 ;  /* 0x000000040000795c */ /* 0x000fe20000300000 */
.L_x_107:
[----:B------:R-:W-:Y:S01]  /*5570*/  IMAD R7, R14, 0x8, R11 ;  /* 0x000000080e077824 */ /* 0x000fe200078e020b */
[----:B------:R-:W-:Y:S01]  /*5580*/  R2UR UR34, R22 ;  /* 0x00000000162272ca */ /* 0x000fe200000e0000 */
[----:B------:R-:W-:Y:S01]  /*5590*/  VIADD R4, R4, 0xffffffff ;  /* 0xffffffff04047836 */ /* 0x000fe20000000000 */
[----:B------:R-:W-:Y:S01]  /*55a0*/  R2UR UR33, R20 ;  /* 0x00000000142172ca */ /* 0x000fe200000e0000 */
[----:B------:R-:W-:Y:S01]  /*55b0*/  IMAD.SHL.U32 R7, R7, 0x400, RZ ;  /* 0x0000040007077824 */ /* 0x000fe200078e00ff */
[----:B------:R-:W-:Y:S01]  /*55c0*/  R2UR UR36, R6 ;  /* 0x00000000062472ca */ /* 0x000fe200000e0000 */
[----:B------:R-:W-:Y:S01]  /*55d0*/  UIADD3 UR14, UP0, UR30, 0xf0, URZ ;  /* 0x000000f01e0e7890 */ /* 0x000fe2000ff1e03f */
[----:B------:R-:W-:Y:S01]  /*55e0*/  R2UR UR35, R19 ;  /* 0x00000000132372ca */ /* 0x000fe200000e0000 */
[--C-:B------:R-:W-:Y:S01]  /*55f0*/  IMAD R7, R7, 0x4, R23.reuse ;  /* 0x0000000407077824 */ /* 0x100fe200078e0217 */
[----:B------:R-:W-:Y:S01]  /*5600*/  R2UR UR19, R21 ;  /* 0x00000000151372ca */ /* 0x000fe200000e0000 */
[----:B------:R-:W-:Y:S01]  /*5610*/  IMAD R23, R14, 0x4000, R23 ;  /* 0x000040000e177824 */ /* 0x000fe200078e0217 */
[----:B------:R-:W-:Y:S01]  /*5620*/  UIADD3 UR42, UP1, UR30, 0x1f0, URZ ;  /* 0x000001f01e2a7890 */ /* 0x000fe2000ff3e03f */
[----:B------:R-:W-:Y:S01]  /*5630*/  ISETP.GT.AND P1, PT, R4, 0x1, PT ;  /* 0x000000010400780c */ /* 0x000fe20003f24270 */
[----:B------:R-:W-:Y:S01]  /*5640*/  UIADD3.X UR15, URZ, UR31, URZ, UP0, !UPT ;  /* 0x0000001f3f0f7290 */ /* 0x000fe200087fe43f */
[----:B------:R-:W-:Y:S01]  /*5650*/  R2UR UR24, R7 ;  /* 0x00000000071872ca */ /* 0x000fe200000e0000 */
[----:B------:R-:W-:Y:S01]  /*5660*/  UIADD3 UR26, UR34, 0x20, URZ ;  /* 0x00000020221a7890 */ /* 0x000fe2000fffe03f */
[----:B------:R-:W-:Y:S01]  /*5670*/  R2UR UR8, R23 ;  /* 0x00000000170872ca */ /* 0x000fe200000e0000 */
[----:B------:R-:W-:Y:S01]  /*5680*/  UIADD3.X UR43, URZ, UR31, URZ, UP1, !UPT ;  /* 0x0000001f3f2b7290 */ /* 0x000fe20008ffe43f */
[----:B------:R-:W-:Y:S01]  /*5690*/  VIADD R14, R14, 0x1 ;  /* 0x000000010e0e7836 */ /* 0x000fe20000000000 */
[----:B------:R-:W-:Y:S01]  /*56a0*/  UMOV UR7, 0xf0000 ;  /* 0x000f000000077882 */ /* 0x000fe20000000000 */
[----:B------:R-:W-:Y:S01]  /*56b0*/  UMOV UR22, 0x0 ;  /* 0x0000000000167882 */ /* 0x000fe20000000000 */
[----:B------:R-:W-:Y:S01]  /*56c0*/  UMOV UR23, 0x10000000 ;  /* 0x1000000000177882 */ /* 0x000fe20000000000 */
[----:B------:R-:W-:Y:S01]  /*56d0*/  UMOV UR25, UR33 ;  /* 0x0000002100197c82 */ /* 0x000fe20008000000 */
[----:B------:R-:W-:Y:S01]  /*56e0*/  ISETP.NE.AND P0, PT, R14, 0x4, PT ;  /* 0x000000040e00780c */ /* 0x000fe20003f05270 */
[----:B------:R-:W-:Y:S01]  /*56f0*/  UMOV UR28, UR36 ;  /* 0x00000024001c7c82 */ /* 0x000fe20008000000 */
[----:B------:R-:W-:Y:S01]  /*5700*/  UMOV UR27, UR35 ;  /* 0x00000023001b7c82 */ /* 0x000fe20008000000 */
[----:B------:R-:W-:Y:S01]  /*5710*/  UMOV UR17, UR33 ;  /* 0x0000002100117c82 */ /* 0x000fe20008000000 */
[----:B------:R-:W-:Y:S01]  /*5720*/  UIADD3 UR32, UR24, 0x100, URZ ;  /* 0x0000010018207890 */ /* 0x000fe2000fffe03f */
[----:B------:R-:W-:Y:S01]  /*5730*/  SEL R20, RZ, 0x1, P0 ;  /* 0x00000001ff147807 */ /* 0x000fe20000000000 */
[----:B------:R-:W-:Y:S01]  /*5740*/  UIADD3 UR24, UR24, 0x4100, URZ ;  /* 0x0000410018187890 */ /* 0x000fe2000fffe03f */
[----:B------:R-:W-:Y:S01]  /*5750*/  VIADD R22, R22, 0x40 ;  /* 0x0000004016167836 */ /* 0x000fe20000000000 */
[----:B------:R-:W-:Y:S01]  /*5760*/  UIADD3 UR16, UR8, 0x20100, URZ ;  /* 0x0002010008107890 */ /* 0x000fe2000fffe03f */
[----:B------:R-:W-:Y:S01]  /*5770*/  LOP3.LUT R5, R5, R20, RZ, 0x3c, !PT ;  /* 0x0000001405057212 */ /* 0x000fe200078e3cff */
[----:B------:R-:W-:Y:S01]  /*5780*/  UIADD3 UR8, UR8, 0x22100, URZ ;  /* 0x0002210008087890 */ /* 0x000fe2000fffe03f */
[----:B------:R-:W-:Y:S01]  /*5790*/  SEL R14, R14, RZ, P0 ;  /* 0x000000ff0e0e7207 */ /* 0x000fe20000000000 */
[----:B------:R-:W-:Y:S01]  /*57a0*/  UMOV UR18, UR34 ;  /* 0x0000002200127c82 */ /* 0x000fe20008000000 */
[----:B------:R-:W-:Y:S01]  /*57b0*/  UMOV UR20, UR36 ;  /* 0x0000002400147c82 */ /* 0x000fe20008000000 */
[----:B------:R0:W-:Y:S01]  /*57c0*/  UTMALDG.3D.MULTICAST [UR32], [UR14], UR7, desc[UR22] ;  /* 0x000016200e0073b4 */ /* 0x0001e20008011807 */
[----:B------:R-:W-:Y:S01]  /*57d0*/  UMOV UR9, UR33 ;  /* 0x0000002100097c82 */ /* 0x000fe20008000000 */
[----:B------:R-:W-:Y:S01]  /*57e0*/  UMOV UR11, UR19 ;  /* 0x00000013000b7c82 */ /* 0x000fe20008000000 */
[----:B------:R-:W-:Y:S01]  /*57f0*/  UMOV UR12, UR36 ;  /* 0x00000024000c7c82 */ /* 0x000fe20008000000 */
[----:B------:R-:W-:Y:S01]  /*5800*/  UMOV UR10, UR26 ;  /* 0x0000001a000a7c82 */ /* 0x000fe20008000000 */
[----:B------:R0:W-:Y:S01]  /*5810*/  UTMALDG.3D.MULTICAST [UR24], [UR14], UR7, desc[UR22] ;  /* 0x000016180e0073b4 */ /* 0x0001e20008011807 */
[----:B------:R0:W-:Y:S01]  /*5820*/  UTMALDG.3D [UR16], [UR42], desc[UR22] ;  /* 0x000016102a0075b4 */ /* 0x0001e20008011000 */
[----:B------:R0:W-:Y:S02]  /*5830*/  UTMALDG.3D [UR8], [UR42], desc[UR22] ;  /* 0x000016082a0075b4 */ /* 0x0001e40008011000 */
[----:B0-----:R-:W-:Y:S05]  /*5840*/  @P1 BRA `(.L_x_108) ;  /* 0xfffffffc000c1947 */ /* 0x001fea000383ffff */
.L_x_105:
[----:B------:R-:W-:Y:S05]  /*5850*/  BSYNC B1 ;  /* 0x0000000000017941 */ /* 0x000fea0003800000 */
.L_x_104:
[----:B------:R-:W-:Y:S01]  /*5860*/  LOP3.LUT P1, RZ, R10, 0xff, RZ, 0xc0, !PT ;  /* 0x000000ff0aff7812 */ /* 0x000fe2000782c0ff */
[----:B------:R-:W-:Y:S01]  /*5870*/  IMAD.IADD R8, R9, 0x1, R8 ;  /* 0x0000000109087824 */ /* 0x000fe200078e0208 */
[----:B------:R-:W-:Y:S01]  /*5880*/  IADD3 R16, P2, R16, UR38, RZ ;  /* 0x0000002610107c10 */ /* 0x000fe2000ff5e0ff */
[----:B------:R-:W-:Y:S01]  /*5890*/  ULDC.64 UR8, c[0x0][0x650] ;  /* 0x0001940000087ab9 */ /* 0x000fe20000000a00 */
[----:B------:R-:W-:Y:S01]  /*58a0*/  BSSY B1, `(.L_x_109) ;  /* 0x000006c000017945 */ /* 0x000fe20003800000 */
[----:B------:R-:W-:Y:S01]  /*58b0*/  IMAD.MOV.U32 R20, RZ, RZ, -0x1 ;  /* 0xffffffffff147424 */ /* 0x000fe200078e00ff */
[----:B------:R-:W-:Y:S01]  /*58c0*/  SHF.R.U32.HI R4, RZ, 0x2, R8 ;  /* 0x00000002ff047819 */ /* 0x000fe20000011608 */
[----:B------:R-:W-:Y:S01]  /*58d0*/  IMAD.MOV.U32 R19, RZ, RZ, -0x1 ;  /* 0xffffffffff137424 */ /* 0x000fe200078e00ff */
[----:B------:R-:W-:Y:S02]  /*58e0*/  ISETP.GT.U32.AND P0, PT, R8, 0x3, PT ;  /* 0x000000030800780c */ /* 0x000fe40003f04070 */
[----:B------:R-:W-:-:S02]  /*58f0*/  LOP3.LUT R4, R4, 0x1, RZ, 0xc0, !PT ;  /* 0x0000000104047812 */ /* 0x000fc400078ec0ff */
[----:B------:R-:W-:Y:S01]  /*5900*/  ISETP.LT.U32.AND P0, PT, R9, 0x4, P0 ;  /* 0x000000040900780c */ /* 0x000fe20000701070 */
[----:B------:R-:W0:Y:S01]  /*5910*/  @P1 S2R R11, SR_CgaCtaId ;  /* 0x00000000000b1919 */ /* 0x000e220000008800 */
[----:B------:R-:W-:Y:S02]  /*5920*/  @P1 MOV R6, 0x400 ;  /* 0x0000040000061802 */ /* 0x000fe40000000f00 */
[----:B------:R-:W-:Y:S02]  /*5930*/  IADD3.X R17, R17, UR41, RZ, P2, !PT ;  /* 0x0000002911117c10 */ /* 0x000fe400097fe4ff */
[----:B------:R-:W-:Y:S02]  /*5940*/  ISETP.GE.U32.AND P2, PT, R16, UR8, PT ;  /* 0x0000000810007c0c */ /* 0x000fe4000bf46070 */
[----:B------:R-:W-:Y:S02]  /*5950*/  LOP3.LUT R8, R8, 0x3, RZ, 0xc0, !PT ;  /* 0x0000000308087812 */ /* 0x000fe400078ec0ff */
[----:B------:R-:W-:-:S02]  /*5960*/  PRMT R10, RZ, 0x7610, R10 ;  /* 0x00007610ff0a7816 */ /* 0x000fc4000000000a */
[----:B0-----:R-:W-:-:S04]  /*5970*/  @P1 LEA R6, R11, R6, 0x18 ;  /* 0x000000060b061211 */ /* 0x001fc800078ec0ff */
[----:B------:R0:W-:Y:S01]  /*5980*/  @P1 SYNCS.ARRIVE.TRANS64.A1T0 RZ, [R6+URZ+0x58], RZ ;  /* 0x000058ff06ff19a7 */ /* 0x0001e2000810003f */
[----:B------:R-:W-:Y:S02]  /*5990*/  ISETP.NE.U32.AND P1, PT, R4, 0x1, PT ;  /* 0x000000010400780c */ /* 0x000fe40003f25070 */
[----:B------:R-:W-:Y:S02]  /*59a0*/  SEL R4, RZ, 0x1, !P0 ;  /* 0x00000001ff047807 */ /* 0x000fe40004000000 */
[----:B------:R-:W-:Y:S02]  /*59b0*/  ISETP.GE.U32.AND.EX P0, PT, R17, UR9, PT, P2 ;  /* 0x0000000911007c0c */ /* 0x000fe4000bf06120 */
[----:B------:R-:W-:Y:S01]  /*59c0*/  ISETP.GT.U32.AND P1, PT, R9, 0x3, !P1 ;  /* 0x000000030900780c */ /* 0x000fe20004f24070 */
[----:B0-----:R-:W-:-:S03]  /*59d0*/  IMAD.MOV.U32 R6, RZ, RZ, -0x1 ;  /* 0xffffffffff067424 */ /* 0x001fc600078e00ff */
[----:B------:R-:W-:-:S04]  /*59e0*/  SEL R5, RZ, 0x1, !P1 ;  /* 0x00000001ff057807 */ /* 0x000fc80004800000 */
[--C-:B------:R-:W-:Y:S02]  /*59f0*/  LOP3.LUT R3, R5, R3, R4.reuse, 0x96, !PT ;  /* 0x0000000305037212 */ /* 0x100fe400078e9604 */
[----:B------:R-:W-:Y:S01]  /*5a00*/  PRMT R4, RZ, 0x7610, R4 ;  /* 0x00007610ff047816 */ /* 0x000fe20000000004 */
[----:B------:R-:W-:Y:S06]  /*5a10*/  @P0 BRA `(.L_x_110) ;  /* 0x0000000400500947 */ /* 0x000fec0003800000 */
[----:B------:R-:W0:Y:S01]  /*5a20*/  S2R R19, SR_CTAID.X ;  /* 0x0000000000137919 */ /* 0x000e220000002500 */
[----:B------:R-:W-:Y:S01]  /*5a30*/  ULDC.64 UR8, c[0x0][0x628] ;  /* 0x00018a0000087ab9 */ /* 0x000fe20000000a00 */
[----:B------:R-:W1:Y:S01]  /*5a40*/  LDC R20, c[0x0][0x144] ;  /* 0x00005100ff147b82 */ /* 0x000e620000000800 */
[----:B------:R-:W-:Y:S01]  /*5a50*/  ISETP.NE.U32.AND P0, PT, RZ, UR8, PT ;  /* 0x00000008ff007c0c */ /* 0x000fe2000bf05070 */
[----:B------:R-:W2:Y:S01]  /*5a60*/  S2R R14, SR_CTAID.Y ;  /* 0x00000000000e7919 */ /* 0x000ea20000002600 */
[----:B------:R-:W-:Y:S01]  /*5a70*/  ULDC UR10, c[0x0][0x630] ;  /* 0x00018c00000a7ab9 */ /* 0x000fe20000000800 */
[----:B------:R-:W-:Y:S01]  /*5a80*/  ULDC UR11, c[0x0][0x150] ;  /* 0x00005400000b7ab9 */ /* 0x000fe20000000800 */
[----:B------:R-:W-:Y:S01]  /*5a90*/  ISETP.NE.AND.EX P0, PT, RZ, UR9, PT, P0 ;  /* 0x00000009ff007c0c */ /* 0x000fe2000bf05300 */
[----:B------:R-:W-:Y:S02]  /*5aa0*/  IMAD.MOV.U32 R4, RZ, RZ, R16 ;  /* 0x000000ffff047224 */ /* 0x000fe400078e0010 */
[----:B------:R-:W-:Y:S01]  /*5ab0*/  IMAD.MOV.U32 R5, RZ, RZ, R17 ;  /* 0x000000ffff057224 */ /* 0x000fe200078e0011 */
[----:B0-----:R-:W-:-:S09]  /*5ac0*/  I2FP.F32.U32 R21, R19 ;  /* 0x0000001300157245 */ /* 0x001fd20000201000 */
[----:B------:R-:W-:Y:S05]  /*5ad0*/  @!P0 BRA `(.L_x_111) ;  /* 0x0000000000288947 */ /* 0x000fea0003800000 */
[----:B------:R-:W-:Y:S02]  /*5ae0*/  ULDC UR7, c[0x0][0x634] ;  /* 0x00018d0000077ab9 */ /* 0x000fe40000000800 */
[----:B------:R-:W-:-:S05]  /*5af0*/  IADD3 R5, P0, R16, UR7, RZ ;  /* 0x0000000710057c10 */ /* 0x000fca000ff1e0ff */
[----:B------:R-:W-:-:S04]  /*5b00*/  IMAD.X R15, RZ, RZ, R17, P0 ;  /* 0x000000ffff0f7224 */ /* 0x000fc800000e0611 */
[----:B------:R-:W-:-:S04]  /*5b10*/  IMAD.WIDE.U32 R6, R15, UR8, RZ ;  /* 0x000000080f067c25 */ /* 0x000fc8000f8e00ff */
[----:B------:R-:W-:-:S04]  /*5b20*/  IMAD.WIDE.U32 R6, P0, R5, UR9, R6 ;  /* 0x0000000905067c25 */ /* 0x000fc8000f800006 */
[----:B------:R-:W-:-:S04]  /*5b30*/  IMAD.WIDE.U32 R4, R5, UR8, RZ ;  /* 0x0000000805047c25 */ /* 0x000fc8000f8e00ff */
[----:B------:R-:W-:Y:S01]  /*5b40*/  IMAD.MOV.U32 R4, RZ, RZ, R7 ;  /* 0x000000ffff047224 */ /* 0x000fe200078e0007 */
[----:B------:R-:W-:Y:S01]  /*5b50*/  IADD3 RZ, P1, R5, R6, RZ ;  /* 0x0000000605ff7210 */ /* 0x000fe20007f3e0ff */
[----:B------:R-:W-:-:S04]  /*5b60*/  IMAD.X R5, RZ, RZ, RZ, P0 ;  /* 0x000000ffff057224 */ /* 0x000fc800000e06ff */
[----:B------:R-:W-:-:S08]  /*5b70*/  IMAD.WIDE.U32.X R4, R15, UR9, R4, P1 ;  /* 0x000000090f047c25 */ /* 0x000fd000088e0404 */
.L_x_111:
[----:B------:R-:W-:Y:S01]  /*5b80*/  FMUL R21, R21, UR11 ;  /* 0x0000000b15157c20 */ /* 0x000fe20008400000 */
[--C-:B------:R-:W-:Y:S01]  /*5b90*/  SHF.R.U64 R15, R4, UR10, R5.reuse ;  /* 0x0000000a040f7c19 */ /* 0x100fe20008001205 */
[----:B------:R-:W-:Y:S01]  /*5ba0*/  ULDC.64 UR8, c[0x0][0x620] ;  /* 0x0001880000087ab9 */ /* 0x000fe20000000a00 */
[----:B------:R-:W-:Y:S01]  /*5bb0*/  SHF.R.U32.HI R4, RZ, UR10, R5 ;  /* 0x0000000aff047c19 */ /* 0x000fe20008011605 */
[----:B------:R-:W-:Y:S01]  /*5bc0*/  ULDC.64 UR10, c[0x0][0x640] ;  /* 0x00019000000a7ab9 */ /* 0x000fe20000000a00 */
[----:B------:R-:W-:Y:S01]  /*5bd0*/  IADD3 R5, P0, RZ, -R15, RZ ;  /* 0x8000000fff057210 */ /* 0x000fe20007f1e0ff */
[----:B------:R-:W0:Y:S01]  /*5be0*/  F2I.U32.TRUNC.NTZ R21, R21 ;  /* 0x0000001500157305 */ /* 0x000e22000020f000 */
[----:B------:R-:W-:-:S03]  /*5bf0*/  ULDC UR7, c[0x0][0x618] ;  /* 0x0001860000077ab9 */ /* 0x000fc60000000800 */
[----:B------:R-:W-:Y:S01]  /*5c00*/  IMAD.X R4, RZ, RZ, ~R4, P0 ;  /* 0x000000ffff047224 */ /* 0x000fe200000e0e04 */
[----:B------:R-:W-:-:S03]  /*5c10*/  ISETP.NE.U32.AND P0, PT, RZ, UR10, PT ;  /* 0x0000000aff007c0c */ /* 0x000fc6000bf05070 */
[----:B------:R-:W-:Y:S01]  /*5c20*/  IMAD R4, R4, UR8, RZ ;  /* 0x0000000804047c24 */ /* 0x000fe2000f8e02ff */
[----:B------:R-:W-:-:S03]  /*5c30*/  ISETP.NE.AND.EX P0, PT, RZ, UR11, PT, P0 ;  /* 0x0000000bff007c0c */ /* 0x000fc6000bf05300 */
[C---:B------:R-:W-:Y:S02]  /*5c40*/  IMAD R7, R5.reuse, UR9, R4 ;  /* 0x0000000905077c24 */ /* 0x040fe4000f8e0204 */
[----:B------:R-:W-:Y:S01]  /*5c50*/  IMAD.WIDE.U32 R4, R5, UR8, R16 ;  /* 0x0000000805047c25 */ /* 0x000fe2000f8e0010 */
[----:B------:R-:W-:-:S03]  /*5c60*/  ULDC UR8, c[0x0][0x154] ;  /* 0x0000550000087ab9 */ /* 0x000fc60000000800 */
[----:B0-----:R-:W-:Y:S02]  /*5c70*/  IMAD.MOV R6, RZ, RZ, -R21 ;  /* 0x000000ffff067224 */ /* 0x001fe400078e0a15 */
[----:B------:R-:W0:Y:S01]  /*5c80*/  LDC R21, c[0x0][0x148] ;  /* 0x00005200ff157b82 */ /* 0x000e220000000800 */
[----:B------:R-:W-:Y:S02]  /*5c90*/  IMAD.IADD R5, R5, 0x1, R7 ;  /* 0x0000000105057824 */ /* 0x000fe400078e0207 */
[----:B-1----:R-:W-:Y:S01]  /*5ca0*/  IMAD R19, R20, R6, R19 ;  /* 0x0000000614137224 */ /* 0x002fe200078e0213 */
[----:B--2---:R-:W-:Y:S02]  /*5cb0*/  I2FP.F32.U32 R6, R14 ;  /* 0x0000000e00067245 */ /* 0x004fe40000201000 */
[--C-:B------:R-:W-:Y:S02]  /*5cc0*/  SHF.R.U64 R20, R4, UR7, R5.reuse ;  /* 0x0000000704147c19 */ /* 0x100fe40008001205 */
[----:B------:R-:W-:Y:S01]  /*5cd0*/  SHF.R.U32.HI R5, RZ, UR7, R5 ;  /* 0x00000007ff057c19 */ /* 0x000fe20008011605 */
[----:B------:R-:W-:Y:S01]  /*5ce0*/  FMUL R6, R6, UR8 ;  /* 0x0000000806067c20 */ /* 0x000fe20008400000 */
[----:B------:R-:W-:-:S02]  /*5cf0*/  ULDC UR7, c[0x0][0x608] ;  /* 0x0001820000077ab9 */ /* 0x000fc40000000800 */
[--C-:B------:R-:W-:Y:S01]  /*5d00*/  SHF.R.U64 R23, R20, UR7, R5.reuse ;  /* 0x0000000714177c19 */ /* 0x100fe20008001205 */
[----:B------:R1:W2:Y:S01]  /*5d10*/  F2I.U32.TRUNC.NTZ R24, R6 ;  /* 0x0000000600187305 */ /* 0x0002a2000020f000 */
[----:B------:R-:W-:Y:S01]  /*5d20*/  SHF.R.U32.HI R4, RZ, UR7, R5 ;  /* 0x00000007ff047c19 */ /* 0x000fe20008011605 */
[----:B------:R-:W-:-:S03]  /*5d30*/  ULDC UR7, c[0x0][0x658] ;  /* 0x0001960000077ab9 */ /* 0x000fc60000000800 */
[--C-:B------:R-:W-:Y:S02]  /*5d40*/  SHF.R.U64 R22, R23, UR7, R4.reuse ;  /* 0x0000000717167c19 */ /* 0x100fe40008001204 */
[----:B------:R-:W-:-:S03]  /*5d50*/  SHF.R.U32.HI R25, RZ, UR7, R4 ;  /* 0x00000007ff197c19 */ /* 0x000fc60008011604 */
[----:B------:R-:W-:Y:S02]  /*5d60*/  IMAD.MOV.U32 R4, RZ, RZ, R22 ;  /* 0x000000ffff047224 */ /* 0x000fe400078e0016 */
[----:B------:R-:W-:Y:S01]  /*5d70*/  IMAD.MOV.U32 R5, RZ, RZ, R25 ;  /* 0x000000ffff057224 */ /* 0x000fe200078e0019 */
[----:B-1----:R-:W-:Y:S06]  /*5d80*/  @!P0 BRA `(.L_x_112) ;  /* 0x0000000000288947 */ /* 0x002fec0003800000 */
        /* <DEDUP_REMOVED lines=10> */
.L_x_112:
[----:B------:R-:W-:Y:S01]  /*5e30*/  ISETP.NE.AND P0, PT, R2, 0x1, PT ;  /* 0x000000010200780c */ /* 0x000fe20003f05270 */
[----:B------:R-:W-:Y:S01]  /*5e40*/  ULDC UR7, c[0x0][0x648] ;  /* 0x0001920000077ab9 */ /* 0x000fe20000000800 */
[----:B------:R-:W-:Y:S01]  /*5e50*/  LOP3.LUT R23, R23, UR6, RZ, 0xc0, !PT ;  /* 0x0000000617177c12 */ /* 0x000fe2000f8ec0ff */
[----:B--2---:R-:W-:Y:S01]  /*5e60*/  IMAD.MOV R24, RZ, RZ, -R24 ;  /* 0x000000ffff187224 */ /* 0x004fe200078e0a18 */
[----:B------:R-:W-:Y:S01]  /*5e70*/  SHF.R.U64 R4, R4, UR7, R5 ;  /* 0x0000000704047c19 */ /* 0x000fe20008001205 */
[----:B------:R-:W-:Y:S01]  /*5e80*/  ULDC UR7, c[0x0][0x638] ;  /* 0x00018e0000077ab9 */ /* 0x000fe20000000800 */
[----:B------:R-:W-:Y:S01]  /*5e90*/  LOP3.LUT R7, R20, UR4, RZ, 0xc0, !PT ;  /* 0x0000000414077c12 */ /* 0x000fe2000f8ec0ff */
[----:B------:R-:W-:Y:S01]  /*5ea0*/  ULDC UR8, c[0x0][0x610] ;  /* 0x0001840000087ab9 */ /* 0x000fe20000000800 */
[----:B------:R-:W-:Y:S02]  /*5eb0*/  IMAD.MOV.U32 R6, RZ, RZ, R15 ;  /* 0x000000ffff067224 */ /* 0x000fe400078e000f */
[----:B------:R-:W-:-:S02]  /*5ec0*/  IMAD.MOV R5, RZ, RZ, -R4 ;  /* 0x000000ffff057224 */ /* 0x000fc400078e0a04 */
[----:B------:R-:W-:Y:S02]  /*5ed0*/  IMAD R4, R4, UR5, R23 ;  /* 0x0000000504047c24 */ /* 0x000fe4000f8e0217 */
[----:B0-----:R-:W-:Y:S02]  /*5ee0*/  @P0 IMAD R19, R21, R24, R14 ;  /* 0x0000001815130224 */ /* 0x001fe400078e020e */
[----:B------:R-:W-:Y:S01]  /*5ef0*/  IMAD R22, R5, UR7, R22 ;  /* 0x0000000705167c24 */ /* 0x000fe2000f8e0216 */
[----:B------:R-:W-:Y:S01]  /*5f00*/  ULDC UR7, c[0x0][0x600] ;  /* 0x0001800000077ab9 */ /* 0x000fe20000000800 */
[----:B------:R-:W-:Y:S02]  /*5f10*/  IMAD R20, R4, UR8, R19 ;  /* 0x0000000804147c24 */ /* 0x000fe4000f8e0213 */
[----:B------:R-:W-:Y:S02]  /*5f20*/  IMAD R5, R22, UR7, R7 ;  /* 0x0000000716057c24 */ /* 0x000fe4000f8e0207 */
[----:B------:R-:W-:-:S03]  /*5f30*/  IMAD.MOV.U32 R4, RZ, RZ, 0x1 ;  /* 0x00000001ff047424 */ /* 0x000fc600078e00ff */
[----:B------:R-:W-:Y:S02]  /*5f40*/  SEL R19, R5, R20, !P0 ;  /* 0x0000001405137207 */ /* 0x000fe40004000000 */
[----:B------:R-:W-:-:S07]  /*5f50*/  SEL R20, R20, R5, !P0 ;  /* 0x0000000514147207 */ /* 0x000fce0004000000 */
.L_x_110:
[----:B------:R-:W-:Y:S05]  /*5f60*/  BSYNC B1 ;  /* 0x0000000000017941 */ /* 0x000fea0003800000 */
.L_x_109:
[----:B------:R-:W-:-:S13]  /*5f70*/  LOP3.LUT P0, RZ, R4, 0xff, RZ, 0xc0, !PT ;  /* 0x000000ff04ff7812 */ /* 0x000fda000780c0ff */
[----:B------:R-:W-:Y:S05]  /*5f80*/  @P0 BRA `(.L_x_113) ;  /* 0xfffffff400040947 */ /* 0x000fea000383ffff */
[----:B------:R-:W-:Y:S05]  /*5f90*/  BSYNC B0 ;  /* 0x0000000000007941 */ /* 0x000fea0003800000 */
.L_x_102:
[----:B------:R-:W-:-:S03]  /*5fa0*/  UMOV UR7, 0xffffffff ;  /* 0xffffffff00077882 */ /* 0x000fc60000000000 */
[----:B------:R-:W-:Y:S05]  /*5fb0*/  BRA.DIV UR7, `(.L_x_114) ;  /* 0x0000000607147947 */ /* 0x000fea000b800000 */
[----:B------:R-:W-:-:S13]  /*5fc0*/  ELECT P6, URZ, PT ;  /* 0x00000000003f782f */ /* 0x000fda00038c0000 */
.L_x_128:
[----:B------:R-:W-:Y:S04]  /*5fd0*/  BSSY B0, `(.L_x_115) ;  /* 0x000002b000007945 */ /* 0x000fe80003800000 */
[----:B------:R-:W-:Y:S05]  /*5fe0*/  @!P6 BRA `(.L_x_116) ;  /* 0x0000000000a4e947 */ /* 0x000fea0003800000 */
[----:B------:R-:W-:-:S04]  /*5ff0*/  LOP3.LUT R18, R18, 0x2, RZ, 0xfc, !PT ;  /* 0x0000000212127812 */ /* 0x000fc800078efcff */
[----:B------:R-:W-:-:S13]  /*6000*/  ISETP.NE.AND P0, PT, R18, 0x3, PT ;  /* 0x000000031200780c */ /* 0x000fda0003f05270 */
[----:B------:R-:W-:Y:S05]  /*6010*/  @!P0 BRA `(.L_x_117) ;  /* 0x0000000000048947 */ /* 0x000fea0003800000 */
[----:B------:R-:W-:Y:S01]  /*6020*/  BPT.TRAP 0x1 ;  /* 0x000000040000795c */ /* 0x000fe20000300000 */
.L_x_117:
[----:B------:R-:W0:Y:S01]  /*6030*/  S2R R5, SR_CgaCtaId ;  /* 0x0000000000057919 */ /* 0x000e220000008800 */
[----:B------:R-:W-:Y:S02]  /*6040*/  MOV R0, 0x400 ;  /* 0x0000040000007802 */ /* 0x000fe40000000f00 */
[----:B------:R-:W-:Y:S02]  /*6050*/  SHF.L.U32 R2, R3, 0x1f, RZ ;  /* 0x0000001f03027819 */ /* 0x000fe400000006ff */
[----:B0-----:R-:W-:-:S05]  /*6060*/  LEA R5, R5, R0, 0x18 ;  /* 0x0000000005057211 */ /* 0x001fca00078ec0ff */
[----:B------:R-:W-:-:S04]  /*6070*/  VIADD R5, R5, 0x20 ;  /* 0x0000002005057836 */ /* 0x000fc80000000000 */
[C---:B------:R-:W-:Y:S02]  /*6080*/  IMAD R7, R8.reuse, 0x8, R5 ;  /* 0x0000000808077824 */ /* 0x040fe400078e0205 */
[----:B------:R-:W-:Y:S02]  /*6090*/  VIADD R8, R8, 0x1 ;  /* 0x0000000108087836 */ /* 0x000fe40000000000 */
[----:B------:R-:W0:Y:S03]  /*60a0*/  SYNCS.PHASECHK.TRANS64.TRYWAIT P0, [R7+URZ], R2 ;  /* 0x00000002070075a7 */ /* 0x000e26000800017f */
[----:B------:R-:W-:-:S04]  /*60b0*/  ISETP.NE.AND P1, PT, R8, 0x4, PT ;  /* 0x000000040800780c */ /* 0x000fc80003f25270 */
[----:B------:R-:W-:Y:S02]  /*60c0*/  SEL R0, RZ, 0x1, P1 ;  /* 0x00000001ff007807 */ /* 0x000fe40000800000 */
[----:B------:R-:W-:Y:S02]  /*60d0*/  SEL R8, R8, RZ, P1 ;  /* 0x000000ff08087207 */ /* 0x000fe40000800000 */
[----:B------:R-:W-:-:S03]  /*60e0*/  LOP3.LUT R9, R3, R0, RZ, 0x3c, !PT ;  /* 0x0000000003097212 */ /* 0x000fc600078e3cff */
[----:B------:R-:W-:Y:S01]  /*60f0*/  IMAD R6, R8, 0x8, R5 ;  /* 0x0000000808067824 */ /* 0x000fe200078e0205 */
[----:B------:R-:W-:Y:S01]  /*6100*/  SHF.L.U32 R3, R9, 0x1f, RZ ;  /* 0x0000001f09037819 */ /* 0x000fe200000006ff */
[----:B0-----:R-:W-:Y:S06]  /*6110*/  @!P0 BRA `(.L_x_118) ;  /* 0x0000000000dc8947 */ /* 0x001fec0003800000 */
.L_x_129:
[----:B------:R-:W1:Y:S01]  /*6120*/  SYNCS.PHASECHK.TRANS64.TRYWAIT P0, [R6+URZ], R3 ;  /* 0x00000003060075a7 */ /* 0x000e62000800017f */
[----:B------:R-:W-:-:S05]  /*6130*/  VIADD R0, R8, 0x1 ;  /* 0x0000000108007836 */ /* 0x000fca0000000000 */
[----:B------:R-:W-:-:S04]  /*6140*/  ISETP.NE.AND P1, PT, R0, 0x4, PT ;  /* 0x000000040000780c */ /* 0x000fc80003f25270 */
[----:B0-----:R-:W-:Y:S02]  /*6150*/  SEL R2, RZ, 0x1, P1 ;  /* 0x00000001ff027807 */ /* 0x001fe40000800000 */
[----:B------:R-:W-:Y:S02]  /*6160*/  SEL R0, R0, RZ, P1 ;  /* 0x000000ff00007207 */ /* 0x000fe40000800000 */
[----:B------:R-:W-:-:S03]  /*6170*/  LOP3.LUT R9, R9, R2, RZ, 0x3c, !PT ;  /* 0x0000000209097212 */ /* 0x000fc600078e3cff */
[----:B------:R-:W-:Y:S01]  /*6180*/  IMAD R7, R0, 0x8, R5 ;  /* 0x0000000800077824 */ /* 0x000fe200078e0205 */
[----:B------:R-:W-:Y:S01]  /*6190*/  SHF.L.U32 R4, R9, 0x1f, RZ ;  /* 0x0000001f09047819 */ /* 0x000fe200000006ff */
[----:B-1----:R-:W-:Y:S06]  /*61a0*/  @!P0 BRA `(.L_x_119) ;  /* 0x0000000000cc8947 */ /* 0x002fec0003800000 */
.L_x_130:
[----:B------:R-:W1:Y:S01]  /*61b0*/  SYNCS.PHASECHK.TRANS64.TRYWAIT P0, [R7+URZ], R4 ;  /* 0x00000004070075a7 */ /* 0x000e62000800017f */
[----:B------:R-:W-:-:S05]  /*61c0*/  VIADD R0, R0, 0x1 ;  /* 0x0000000100007836 */ /* 0x000fca0000000000 */
[----:B------:R-:W-:-:S04]  /*61d0*/  ISETP.NE.AND P1, PT, R0, 0x4, PT ;  /* 0x000000040000780c */ /* 0x000fc80003f25270 */
[----:B------:R-:W-:Y:S02]  /*61e0*/  SEL R2, RZ, 0x1, P1 ;  /* 0x00000001ff027807 */ /* 0x000fe40000800000 */
[----:B------:R-:W-:Y:S02]  /*61f0*/  SEL R0, R0, RZ, P1 ;  /* 0x000000ff00007207 */ /* 0x000fe40000800000 */
[----:B------:R-:W-:Y:S01]  /*6200*/  LOP3.LUT R2, R9, R2, RZ, 0x3c, !PT ;  /* 0x0000000209027212 */ /* 0x000fe200078e3cff */
[----:B-1----:R-:W-:Y:S06]  /*6210*/  @!P0 BRA `(.L_x_120) ;  /* 0x0000000000c48947 */ /* 0x002fec0003800000 */
.L_x_131:
[----:B------:R-:W-:Y:S01]  /*6220*/  IMAD R5, R0, 0x8, R5 ;  /* 0x0000000800057824 */ /* 0x000fe200078e0205 */
[----:B------:R-:W-:-:S07]  /*6230*/  SHF.L.U32 R0, R2, 0x1f, RZ ;  /* 0x0000001f02007819 */ /* 0x000fce00000006ff */
.L_x_121:
[----:B--2---:R2:W3:Y:S02]  /*6240*/  SYNCS.PHASECHK.TRANS64.TRYWAIT P0, [R5+URZ], R0 ;  /* 0x00000000050075a7 */ /* 0x0044e4000800017f */
[----:B---3--:R-:W-:Y:S05]  /*6250*/  @!P0 NANOSLEEP.SYNCS 0x989680 ;  /* 0x009896800000895d */ /* 0x008fea0003900000 */
[----:B------:R-:W3:Y:S02]  /*6260*/  @!P0 SYNCS.PHASECHK.TRANS64 P0, [R5+URZ], R0 ;  /* 0x00000000050085a7 */ /* 0x000ee4000800007f */
[----:B---3--:R-:W-:Y:S05]  /*6270*/  @!P0 BRA `(.L_x_121) ;  /* 0xfffffffc00f08947 */ /* 0x008fea000383ffff */
.L_x_116:
[----:B------:R-:W-:Y:S05]  /*6280*/  BSYNC B0 ;  /* 0x0000000000007941 */ /* 0x000fea0003800000 */
.L_x_115:
[----:B------:R-:W-:Y:S05]  /*6290*/  EXIT ;  /* 0x000000000000794d */ /* 0x000fea0003800000 */
.L_x_21:
[----:B-1----:R1:W2:Y:S02]  /*62a0*/  SYNCS.PHASECHK.TRANS64.TRYWAIT P1, [R3+URZ], R0 ;  /* 0x00000000030075a7 */ /* 0x0022a4000802017f */
[----:B--2---:R-:W-:Y:S05]  /*62b0*/  @!P1 NANOSLEEP.SYNCS 0x989680 ;  /* 0x009896800000995d */ /* 0x004fea0003900000 */
[----:B------:R-:W2:Y:S02]  /*62c0*/  @!P1 SYNCS.PHASECHK.TRANS64 P1, [R3+URZ], R0 ;  /* 0x00000000030095a7 */ /* 0x000ea4000802007f */
[----:B--2---:R-:W-:Y:S05]  /*62d0*/  @!P1 BRA `(.L_x_21) ;  /* 0xfffffffc00f09947 */ /* 0x004fea000383ffff */
[----:B------:R-:W-:Y:S05]  /*62e0*/  BRA `(.L_x_20) ;  /* 0xffffffb400147947 */ /* 0x000fea000383ffff */
.L_x_26:
[----:B-1----:R1:W2:Y:S02]  /*62f0*/  SYNCS.PHASECHK.TRANS64.TRYWAIT P1, [R5+URZ], R4 ;  /* 0x00000004050075a7 */ /* 0x0022a4000802017f */
[----:B--2---:R-:W-:Y:S05]  /*6300*/  @!P1 NANOSLEEP.SYNCS 0x989680 ;  /* 0x009896800000995d */ /* 0x004fea0003900000 */
[----:B------:R-:W2:Y:S02]  /*6310*/  @!P1 SYNCS.PHASECHK.TRANS64 P1, [R5+URZ], R4 ;  /* 0x00000004050095a7 */ /* 0x000ea4000802007f */
[----:B--2---:R-:W-:Y:S05]  /*6320*/  @!P1 BRA `(.L_x_26) ;  /* 0xfffffffc00f09947 */ /* 0x004fea000383ffff */
[----:B------:R-:W-:Y:S05]  /*6330*/  BRA `(.L_x_25) ;  /* 0xffffffb800607947 */ /* 0x000fea000383ffff */
.L_x_103:
[----:B------:R-:W-:Y:S01]  /*6340*/  BSSY B1, `(.L_x_122) ;  /* 0x0000006000017945 */ /* 0x000fe20003800000 */
[----:B------:R-:W-:-:S07]  /*6350*/  IMAD.MOV.U32 R15, RZ, RZ, -0x1 ;  /* 0xffffffffff0f7424 */ /* 0x000fce00078e00ff */
[----:B------:R-:W-:Y:S05]  /*6360*/  WARPSYNC.COLLECTIVE R15, `(.L_x_123) ;  /* 0x000000000f0c7348 */ /* 0x000fea0003c00000 */
[----:B------:R-:W-:Y:S02]  /*6370*/  ELECT P6, UR62, PT ;  /* 0x00000000003e782f */ /* 0x000fe400038c0000 */
[----:B------:R-:W-:Y:S01]  /*6380*/  MOV R14, UR62 ;  /* 0x0000003e000e7c02 */ /* 0x000fe20008000f00 */
[----:B------:R-:W-:Y:S10]  /*6390*/  ENDCOLLECTIVE ;  /* 0x000000000000791b */ /* 0x000ff40003800000 */
.L_x_123:
[----:B------:R-:W-:Y:S05]  /*63a0*/  BSYNC B1 ;  /* 0x0000000000017941 */ /* 0x000fea0003800000 */
.L_x_122:
[----:B------:R-:W-:Y:S05]  /*63b0*/  BRA `(.L_x_124) ;  /* 0xfffffff000047947 */ /* 0x000fea000383ffff */
.L_x_106:
[----:B0-----:R0:W1:Y:S02]  /*63c0*/  SYNCS.PHASECHK.TRANS64.TRYWAIT P0, [R20+URZ+0x20], R7 ;  /* 0x00002007140075a7 */ /* 0x001064000800017f */
[----:B-1----:R-:W-:Y:S05]  /*63d0*/  @!P0 NANOSLEEP.SYNCS 0x989680 ;  /* 0x009896800000895d */ /* 0x002fea0003900000 */
[----:B------:R-:W1:Y:S02]  /*63e0*/  @!P0 SYNCS.PHASECHK.TRANS64 P0, [R20+URZ+0x20], R7 ;  /* 0x00002007140085a7 */ /* 0x000e64000800007f */
[----:B-1----:R-:W-:Y:S05]  /*63f0*/  @!P0 BRA `(.L_x_106) ;  /* 0xfffffffc00f08947 */ /* 0x002fea000383ffff */
[----:B------:R-:W-:Y:S05]  /*6400*/  BRA `(.L_x_125) ;  /* 0xfffffff000447947 */ /* 0x000fea000383ffff */
.L_x_114:
[----:B------:R-:W-:Y:S01]  /*6410*/  BSSY B0, `(.L_x_126) ;  /* 0x0000006000007945 */ /* 0x000fe20003800000 */
[----:B------:R-:W-:-:S07]  /*6420*/  IMAD.MOV.U32 R15, RZ, RZ, -0x1 ;  /* 0xffffffffff0f7424 */ /* 0x000fce00078e00ff */
[----:B------:R-:W-:Y:S05]  /*6430*/  WARPSYNC.COLLECTIVE R15, `(.L_x_127) ;  /* 0x000000000f0c7348 */ /* 0x000fea0003c00000 */
[----:B------:R-:W-:Y:S02]  /*6440*/  ELECT P6, UR62, PT ;  /* 0x00000000003e782f */ /* 0x000fe400038c0000 */
[----:B------:R-:W-:Y:S01]  /*6450*/  MOV R14, UR62 ;  /* 0x0000003e000e7c02 */ /* 0x000fe20008000f00 */
[----:B------:R-:W-:Y:S10]  /*6460*/  ENDCOLLECTIVE ;  /* 0x000000000000791b */ /* 0x000ff40003800000 */
.L_x_127:
[----:B------:R-:W-:Y:S05]  /*6470*/  BSYNC B0 ;  /* 0x0000000000007941 */ /* 0x000fea0003800000 */
.L_x_126:
[----:B------:R-:W-:Y:S05]  /*6480*/  BRA `(.L_x_128) ;  /* 0xfffffff800d07947 */ /* 0x000fea000383ffff */
.L_x_118:
[----:B0-----:R0:W1:Y:S02]  /*6490*/  SYNCS.PHASECHK.TRANS64.TRYWAIT P0, [R7+URZ], R2 ;  /* 0x00000002070075a7 */ /* 0x001064000800017f */
[----:B-1----:R-:W-:Y:S05]  /*64a0*/  @!P0 NANOSLEEP.SYNCS 0x989680 ;  /* 0x009896800000895d */ /* 0x002fea0003900000 */
[----:B------:R-:W1:Y:S02]  /*64b0*/  @!P0 SYNCS.PHASECHK.TRANS64 P0, [R7+URZ], R2 ;  /* 0x00000002070085a7 */ /* 0x000e64000800007f */
[----:B-1----:R-:W-:Y:S05]  /*64c0*/  @!P0 BRA `(.L_x_118) ;  /* 0xfffffffc00f08947 */ /* 0x002fea000383ffff */
[----:B------:R-:W-:Y:S05]  /*64d0*/  BRA `(.L_x_129) ;  /* 0xfffffffc00107947 */ /* 0x000fea000383ffff */
.L_x_119:
[----:B0-----:R0:W1:Y:S02]  /*64e0*/  SYNCS.PHASECHK.TRANS64.TRYWAIT P0, [R6+URZ], R3 ;  /* 0x00000003060075a7 */ /* 0x001064000800017f */
[----:B-1----:R-:W-:Y:S05]  /*64f0*/  @!P0 NANOSLEEP.SYNCS 0x989680 ;  /* 0x009896800000895d */ /* 0x002fea0003900000 */
[----:B------:R-:W1:Y:S02]  /*6500*/  @!P0 SYNCS.PHASECHK.TRANS64 P0, [R6+URZ], R3 ;  /* 0x00000003060085a7 */ /* 0x000e64000800007f */
[----:B-1----:R-:W-:Y:S05]  /*6510*/  @!P0 BRA `(.L_x_119) ;  /* 0xfffffffc00f08947 */ /* 0x002fea000383ffff */
[----:B------:R-:W-:Y:S05]  /*6520*/  BRA `(.L_x_130) ;  /* 0xfffffffc00207947 */ /* 0x000fea000383ffff */
.L_x_120:
[----:B-1----:R1:W2:Y:S02]  /*6530*/  SYNCS.PHASECHK.TRANS64.TRYWAIT P0, [R7+URZ], R4 ;  /* 0x00000004070075a7 */ /* 0x0022a4000800017f */
[----:B--2---:R-:W-:Y:S05]  /*6540*/  @!P0 NANOSLEEP.SYNCS 0x989680 ;  /* 0x009896800000895d */ /* 0x004fea0003900000 */
[----:B------:R-:W2:Y:S02]  /*6550*/  @!P0 SYNCS.PHASECHK.TRANS64 P0, [R7+URZ], R4 ;  /* 0x00000004070085a7 */ /* 0x000ea4000800007f */
[----:B--2---:R-:W-:Y:S05]  /*6560*/  @!P0 BRA `(.L_x_120) ;  /* 0xfffffffc00f08947 */ /* 0x004fea000383ffff */
[----:B------:R-:W-:Y:S05]  /*6570*/  BRA `(.L_x_131) ;  /* 0xfffffffc00287947 */ /* 0x000fea000383ffff */
.L_x_132:
[----:B------:R-:W-:-:S00]  /*6580*/  BRA `(.L_x_132) ;  /* 0xfffffffc00fc7947 */ /* 0x000fc0000383ffff */
[----:B------:R-:W-:-:S00]  /*6590*/  NOP ;  /* 0x0000000000007918 */ /* 0x000fc00000000000 */
        /* <DEDUP_REMOVED lines=14> */
.L_x_133:


//--------------------- .nv.global.init           --------------------------
	.section	.nv.global.init,"aw",@progbits
.nv.global.init:
	.type		$str$22,@object
	.size		$str$22,($str$23 - $str$22)
$str$22:
        /*0000*/ 	.byte	0x6b, 0x5f, 0x74, 0x69, 0x6c, 0x65, 0x5f, 0x63, 0x6f, 0x75, 0x6e, 0x74, 0x20, 0x3e, 0x3d, 0x20
        /*0010*/ 	.byte	0x31, 0x00
	.type		$str$23,@object
	.size		$str$23,(__unnamed_1 - $str$23)
$str$23:
        /*0012*/ 	.byte	0x2f, 0x74, 0x6d, 0x70, 0x2f, 0x63, 0x75, 0x74, 0x6c, 0x61, 0x73, 0x73, 0x5f, 0x73, 0x77, 0x65
        /*0022*/ 	.byte	0x65, 0x70, 0x5f, 0x73, 0x72, 0x63, 0x2f, 0x69, 0x6e, 0x63, 0x6c, 0x75, 0x64, 0x65, 0x2f, 0x63
        /*0032*/ 	.byte	0x75, 0x74, 0x6c, 0x61, 0x73, 0x73, 0x2f, 0x67, 0x65, 0x6d, 0x6d, 0x2f, 0x63, 0x6f, 0x6c, 0x6c
        /*0042*/ 	.byte	0x65, 0x63, 0x74, 0x69, 0x76, 0x65, 0x2f, 0x73, 0x6d, 0x39, 0x30, 0x5f, 0x6d, 0x6d, 0x61, 0x5f
        /*0052*/ 	.byte	0x74, 0x6d, 0x61, 0x5f, 0x67, 0x6d, 0x6d, 0x61, 0x5f, 0x73, 0x73, 0x5f, 0x77, 0x61, 0x72, 0x70
        /*0062*/ 	.byte	0x73, 0x70, 0x65, 0x63, 0x69, 0x61, 0x6c, 0x69, 0x7a, 0x65, 0x64, 0x2e, 0x68, 0x70, 0x70, 0x00
	.type		__unnamed_1,@object
	.size		__unnamed_1,(.L_0 - __unnamed_1)
__unnamed_1:
        /*0072*/ 	.byte	0x76, 0x6f, 0x69, 0x64, 0x20, 0x63, 0x75, 0x74, 0x6c, 0x61, 0x73, 0x73, 0x3a, 0x3a, 0x67, 0x65
        /* <DEDUP_REMOVED lines=177> */
        /*0b92*/ 	.byte	0x74, 0x69, 0x74, 0x79, 0x5d, 0x00
.L_0:


//--------------------- .nv.shared._ZN7cutlass13device_kernelINS_4gemm6kernel13GemmUniversalIN4cute5tupleIJiiiiEEENS1_10collective13CollectiveMmaINS1_34MainloopSm90TmaGmmaWarpSpecializedILi4ENS5_IJNS4_1CILi1EEENSA_ILi4EEESB_EEENS1_35KernelTmaWarpSpecializedCooperativeEEENS5_IJNSA_ILi128EEENSA_ILi64EEESH_EEENS_10tfloat32_tENS5_IJlSB_lEEESJ_SK_NS4_8TiledMMAINS4_8MMA_AtomIJNS4_4SM904GMMA29MMA_64x64x8_F32TF32TF32_SS_TNILNSO_7ScaleInE1ELSQ_1EEEEEENS4_6LayoutINS5_IJNSA_ILi2EEESB_SB_EEENS5_IJSB_NSA_ILi0EEESW_EEEEENS5_IJNS4_10UnderscoreESZ_SZ_EEEEENS4_23SM90_TMA_LOAD_MULTICASTENS4_14ComposedLayoutINS4_7SwizzleILi3ELi4ELi3EEENS4_18smem_ptr_flag_bitsILi32EEENST_INS5_IJNSA_ILi8EEENSA_ILi32EEEEEENS5_IJS19_SB_EEEEEEEvNS4_8identityENS4_13SM90_TMA_LOADES1D_vS1E_EENS_8epilogue10collective6detail29Sm90TmaWarpSpecializedAdapterINS1I_15DefaultEpilogueISJ_SK_SK_NS1H_6thread17LinearCombinationISJ_Li1EffLNS1M_9ScaleType4KindE0ELNS_15FloatRoundStyleE2ESJ_EENS1_15EpilogueDefaultEEEEEvvEEEEvNT_6ParamsE --------------------------
	.section	.nv.shared._ZN7cutlass13device_kernelINS_4gemm6kernel13GemmUniversalIN4cute5tupleIJiiiiEEENS1_10collective13CollectiveMmaINS1_34MainloopSm90TmaGmmaWarpSpecializedILi4ENS5_IJNS4_1CILi1EEENSA_ILi4EEESB_EEENS1_35KernelTmaWarpSpecializedCooperativeEEENS5_IJNSA_ILi128EEENSA_ILi64EEESH_EEENS_10tfloat32_tENS5_IJlSB_lEEESJ_SK_NS4_8TiledMMAINS4_8MMA_AtomIJNS4_4SM904GMMA29MMA_64x64x8_F32TF32TF32_SS_TNILNSO_7ScaleInE1ELSQ_1EEEEEENS4_6LayoutINS5_IJNSA_ILi2EEESB_SB_EEENS5_IJSB_NSA_ILi0EEESW_EEEEENS5_IJNS4_10UnderscoreESZ_SZ_EEEEENS4_23SM90_TMA_LOAD_MULTICASTENS4_14ComposedLayoutINS4_7SwizzleILi3ELi4ELi3EEENS4_18smem_ptr_flag_bitsILi32EEENST_INS5_IJNSA_ILi8EEENSA_ILi32EEEEEENS5_IJS19_SB_EEEEEEEvNS4_8identityENS4_13SM90_TMA_LOADES1D_vS1E_EENS_8epilogue10collective6detail29Sm90TmaWarpSpecializedAdapterINS1I_15DefaultEpilogueISJ_SK_SK_NS1H_6thread17LinearCombinationISJ_Li1EffLNS1M_9ScaleType4KindE0ELNS_15FloatRoundStyleE2ESJ_EENS1_15EpilogueDefaultEEEEEvvEEEEvNT_6ParamsE,"aw",@nobits
	.sectionflags	@""
	.align	16
	.zero		1024


//--------------------- .nv.shared.reserved.0     --------------------------
	.section	.nv.shared.reserved.0,"aw",@nobits
	.weak		__nv_reservedSMEM_offset_0_alias
	.size		__nv_reservedSMEM_offset_0_alias, 0, 0
	.other		__nv_reservedSMEM_offset_0_alias,@"STO_CUDA_RESERVED_SHARED STV_DEFAULT"
__nv_reservedSMEM_offset_0_alias:
	.zero		0


//--------------------- .nv.global                --------------------------
	.section	.nv.global,"aw",@nobits
.nv.global:
	.type		_ZN40_INTERNAL_c58c0da7_4_k_cu_34690d5e_294484cute1_E,@object
	.size		_ZN40_INTERNAL_c58c0da7_4_k_cu_34690d5e_294484cute1_E,(_ZN40_INTERNAL_c58c0da7_4_k_cu_34690d5e_294484cuda3std3__45__cpo6cbeginE - _ZN40_INTERNAL_c58c0da7_4_k_cu_34690d5e_294484cute1_E)
_ZN40_INTERNAL_c58c0da7_4_k_cu_34690d5e_294484cute1_E:
	.zero		1
	.type		_ZN40_INTERNAL_c58c0da7_4_k_cu_34690d5e_294484cuda3std3__45__cpo6cbeginE,@object
	.size		_ZN40_INTERNAL_c58c0da7_4_k_cu_34690d5e_294484cuda3std3__45__cpo6cbeginE,(_ZN40_INTERNAL_c58c0da7_4_k_cu_34690d5e_294484cuda3std3__48in_placeE - _ZN40_INTERNAL_c58c0da7_4_k_cu_34690d5e_294484cuda3std3__45__cpo6cbeginE)
_ZN40_INTERNAL_c58c0da7_4_k_cu_34690d5e_294484cuda3std3__45__cpo6cbeginE:
	.zero		1
	.type		_ZN40_INTERNAL_c58c0da7_4_k_cu_34690d5e_294484cuda3std3__48in_placeE,@object
	.size		_ZN40_INTERNAL_c58c0da7_4_k_cu_34690d5e_294484cuda3std3__48in_placeE,(_ZN40_INTERNAL_c58c0da7_4_k_cu_34690d5e_294484cuda3std6ranges3__45__cpo9iter_moveE - _ZN40_INTERNAL_c58c0da7_4_k_cu_34690d5e_294484cuda3std3__48in_placeE)
_ZN40_INTERNAL_c58c0da7_4_k_cu_34690d5e_294484cuda3std3__48in_placeE:
	.zero		1
	.type		_ZN40_INTERNAL_c58c0da7_4_k_cu_34690d5e_294484cuda3std6ranges3__45__cpo9iter_moveE,@object
	.size		_ZN40_INTERNAL_c58c0da7_4_k_cu_34690d5e_294484cuda3std6ranges3__45__cpo9iter_moveE,(_ZN40_INTERNAL_c58c0da7_4_k_cu_34690d5e_294484cuda3std3__45__cpo5beginE - _ZN40_INTERNAL_c58c0da7_4_k_cu_34690d5e_294484cuda3std6ranges3__45__cpo9iter_moveE)
_ZN40_INTERNAL_c58c0da7_4_k_cu_34690d5e_294484cuda3std6ranges3__45__cpo9iter_moveE:
	.zero		1
	.type		_ZN40_INTERNAL_c58c0da7_4_k_cu_34690d5e_294484cuda3std3__45__cpo5beginE,@object
	.size		_ZN40_INTERNAL_c58c0da7_4_k_cu_34690d5e_294484cuda3std3__45__cpo5beginE,(_ZN40_INTERNAL_c58c0da7_4_k_cu_34690d5e_294484cuda3std3__442_GLOBAL__N__c58c0da7_4_k_cu_34690d5e_294486ignoreE - _ZN40_INTERNAL_c58c0da7_4_k_cu_34690d5e_294484cuda3std3__45__cpo5beginE)
_ZN40_INTERNAL_c58c0da7_4_k_cu_34690d5e_294484cuda3std3__45__cpo5beginE:
	.zero		1
	.type		_ZN40_INTERNAL_c58c0da7_4_k_cu_34690d5e_294484cuda3std3__442_GLOBAL__N__c58c0da7_4_k_cu_34690d5e_294486ignoreE,@object
	.size		_ZN40_INTERNAL_c58c0da7_4_k_cu_34690d5e_294484cuda3std3__442_GLOBAL__N__c58c0da7_4_k_cu_34690d5e_294486ignoreE,(_ZN40_INTERNAL_c58c0da7_4_k_cu_34690d5e_294484cute7productE - _ZN40_INTERNAL_c58c0da7_4_k_cu_34690d5e_294484cuda3std3__442_GLOBAL__N__c58c0da7_4_k_cu_34690d5e_294486ignoreE)
_ZN40_INTERNAL_c58c0da7_4_k_cu_34690d5e_294484cuda3std3__442_GLOBAL__N__c58c0da7_4_k_cu_34690d5e_294486ignoreE:
	.zero		1
	.type		_ZN40_INTERNAL_c58c0da7_4_k_cu_34690d5e_294484cute7productE,@object
	.size		_ZN40_INTERNAL_c58c0da7_4_k_cu_34690d5e_294484cute7productE,(_ZN40_INTERNAL_c58c0da7_4_k_cu_34690d5e_294484cuda3std3__45__cpo3endE - _ZN40_INTERNAL_c58c0da7_4_k_cu_34690d5e_294484cute7productE)
_ZN40_INTERNAL_c58c0da7_4_k_cu_34690d5e_294484cute7productE:
	.zero		1
	.type		_ZN40_INTERNAL_c58c0da7_4_k_cu_34690d5e_294484cuda3std3__45__cpo3endE,@object
	.size		_ZN40_INTERNAL_c58c0da7_4_k_cu_34690d5e_294484cuda3std3__45__cpo3endE,(_ZN40_INTERNAL_c58c0da7_4_k_cu_34690d5e_294484cuda3std3__419piecewise_constructE - _ZN40_INTERNAL_c58c0da7_4_k_cu_34690d5e_294484cuda3std3__45__cpo3endE)
_ZN40_INTERNAL_c58c0da7_4_k_cu_34690d5e_294484cuda3std3__45__cpo3endE:
	.zero		1
	.type		_ZN40_INTERNAL_c58c0da7_4_k_cu_34690d5e_294484cuda3std3__419piecewise_constructE,@object
	.size		_ZN40_INTERNAL_c58c0da7_4_k_cu_34690d5e_294484cuda3std3__419piecewise_constructE,(_ZN40_INTERNAL_c58c0da7_4_k_cu_34690d5e_294484cuda3std3__45__cpo4cendE - _ZN40_INTERNAL_c58c0da7_4_k_cu_34690d5e_294484cuda3std3__419piecewise_constructE)
_ZN40_INTERNAL_c58c0da7_4_k_cu_34690d5e_294484cuda3std3__419piecewise_constructE:
	.zero		1
	.type		_ZN40_INTERNAL_c58c0da7_4_k_cu_34690d5e_294484cuda3std3__45__cpo4cendE,@object
	.size		_ZN40_INTERNAL_c58c0da7_4_k_cu_34690d5e_294484cuda3std3__45__cpo4cendE,(_ZN40_INTERNAL_c58c0da7_4_k_cu_34690d5e_294484cuda3std6ranges3__45__cpo4swapE - _ZN40_INTERNAL_c58c0da7_4_k_cu_34690d5e_294484cuda3std3__45__cpo4cendE)
_ZN40_INTERNAL_c58c0da7_4_k_cu_34690d5e_294484cuda3std3__45__cpo4cendE:
	.zero		1
	.type		_ZN40_INTERNAL_c58c0da7_4_k_cu_34690d5e_294484cuda3std6ranges3__45__cpo4swapE,@object
	.size		_ZN40_INTERNAL_c58c0da7_4_k_cu_34690d5e_294484cuda3std6ranges3__45__cpo4swapE,(.L_8 - _ZN40_INTERNAL_c58c0da7_4_k_cu_34690d5e_294484cuda3std6ranges3__45__cpo4swapE)
_ZN40_INTERNAL_c58c0da7_4_k_cu_34690d5e_294484cuda3std6ranges3__45__cpo4swapE:
	.zero		1
.L_8:


//--------------------- .nv.constant0._ZN7cutlass13device_kernelINS_4gemm6kernel13GemmUniversalIN4cute5tupleIJiiiiEEENS1_10collective13CollectiveMmaINS1_34MainloopSm90TmaGmmaWarpSpecializedILi4ENS5_IJNS4_1CILi1EEENSA_ILi4EEESB_EEENS1_35KernelTmaWarpSpecializedCooperativeEEENS5_IJNSA_ILi128EEENSA_ILi64EEESH_EEENS_10tfloat32_tENS5_IJlSB_lEEESJ_SK_NS4_8TiledMMAINS4_8MMA_AtomIJNS4_4SM904GMMA29MMA_64x64x8_F32TF32TF32_SS_TNILNSO_7ScaleInE1ELSQ_1EEEEEENS4_6LayoutINS5_IJNSA_ILi2EEESB_SB_EEENS5_IJSB_NSA_ILi0EEESW_EEEEENS5_IJNS4_10UnderscoreESZ_SZ_EEEEENS4_23SM90_TMA_LOAD_MULTICASTENS4_14ComposedLayoutINS4_7SwizzleILi3ELi4ELi3EEENS4_18smem_ptr_flag_bitsILi32EEENST_INS5_IJNSA_ILi8EEENSA_ILi32EEEEEENS5_IJS19_SB_EEEEEEEvNS4_8identityENS4_13SM90_TMA_LOADES1D_vS1E_EENS_8epilogue10collective6detail29Sm90TmaWarpSpecializedAdapterINS1I_15DefaultEpilogueISJ_SK_SK_NS1H_6thread17LinearCombinationISJ_Li1EffLNS1M_9ScaleType4KindE0ELNS_15FloatRoundStyleE2ESJ_EENS1_15EpilogueDefaultEEEEEvvEEEEvNT_6ParamsE --------------------------
	.section	.nv.constant0._ZN7cutlass13device_kernelINS_4gemm6kernel13GemmUniversalIN4cute5tupleIJiiiiEEENS1_10collective13CollectiveMmaINS1_34MainloopSm90TmaGmmaWarpSpecializedILi4ENS5_IJNS4_1CILi1EEENSA_ILi4EEESB_EEENS1_35KernelTmaWarpSpecializedCooperativeEEENS5_IJNSA_ILi128EEENSA_ILi64EEESH_EEENS_10tfloat32_tENS5_IJlSB_lEEESJ_SK_NS4_8TiledMMAINS4_8MMA_AtomIJNS4_4SM904GMMA29MMA_64x64x8_F32TF32TF32_SS_TNILNSO_7ScaleInE1ELSQ_1EEEEEENS4_6LayoutINS5_IJNSA_ILi2EEESB_SB_EEENS5_IJSB_NSA_ILi0EEESW_EEEEENS5_IJNS4_10UnderscoreESZ_SZ_EEEEENS4_23SM90_TMA_LOAD_MULTICASTENS4_14ComposedLayoutINS4_7SwizzleILi3ELi4ELi3EEENS4_18smem_ptr_flag_bitsILi32EEENST_INS5_IJNSA_ILi8EEENSA_ILi32EEEEEENS5_IJS19_SB_EEEEEEEvNS4_8identityENS4_13SM90_TMA_LOADES1D_vS1E_EENS_8epilogue10collective6detail29Sm90TmaWarpSpecializedAdapterINS1I_15DefaultEpilogueISJ_SK_SK_NS1H_6thread17LinearCombinationISJ_Li1EffLNS1M_9ScaleType4KindE0ELNS_15FloatRoundStyleE2ESJ_EENS1_15EpilogueDefaultEEEEEvvEEEEvNT_6ParamsE,"a",@progbits
	.sectionflags	@""
	.align	4
.nv.constant0._ZN7cutlass13device_kernelINS_4gemm6kernel13GemmUniversalIN4cute5tupleIJiiiiEEENS1_10collective13CollectiveMmaINS1_34MainloopSm90TmaGmmaWarpSpecializedILi4ENS5_IJNS4_1CILi1EEENSA_ILi4EEESB_EEENS1_35KernelTmaWarpSpecializedCooperativeEEENS5_IJNSA_ILi128EEENSA_ILi64EEESH_EEENS_10tfloat32_tENS5_IJlSB_lEEESJ_SK_NS4_8TiledMMAINS4_8MMA_AtomIJNS4_4SM904GMMA29MMA_64x64x8_F32TF32TF32_SS_TNILNSO_7ScaleInE1ELSQ_1EEEEEENS4_6LayoutINS5_IJNSA_ILi2EEESB_SB_EEENS5_IJSB_NSA_ILi0EEESW_EEEEENS5_IJNS4_10UnderscoreESZ_SZ_EEEEENS4_23SM90_TMA_LOAD_MULTICASTENS4_14ComposedLayoutINS4_7SwizzleILi3ELi4ELi3EEENS4_18smem_ptr_flag_bitsILi32EEENST_INS5_IJNSA_ILi8EEENSA_ILi32EEEEEENS5_IJS19_SB_EEEEEEEvNS4_8identityENS4_13SM90_TMA_LOADES1D_vS1E_EENS_8epilogue10collective6detail29Sm90TmaWarpSpecializedAdapterINS1I_15DefaultEpilogueISJ_SK_SK_NS1H_6thread17LinearCombinationISJ_Li1EffLNS1M_9ScaleType4KindE0ELNS_15FloatRoundStyleE2ESJ_EENS1_15EpilogueDefaultEEEEEvvEEEEvNT_6ParamsE:
	.zero		1664


//--------------------- SYMBOLS --------------------------

	.type		.nv.reservedSmem.offset0,@object
	.size		.nv.reservedSmem.offset0,0x4
	.type		__assertfail,@function
